	.target	sm_100a

	.elftype	@"ET_EXEC"


//--------------------- .note.nv.tkinfo           --------------------------
	.section	.note.nv.tkinfo,"",@"SHT_NOTE"
	.sectionflags	@"SHF_NOTE_NV_TKINFO"
	.tkinfo
        /*0018*/ 	.word	0x00000081
        /*0030*/ 	.string	""
        /*0030*/ 	.string	"ptxas-blackwell"
        /*0030*/ 	.string	"Cuda compilation tools, release 12.9, V12.9.86"
        /*0030*/ 	.string	"Build cuda_12.9.r12.9/compiler.36037853_0"
        /*0030*/ 	.string	"-v  -suppress-debug-info  -lineinfo  -arch sm_100a "



//--------------------- .note.nv.cuver            --------------------------
	.section	.note.nv.cuver,"",@"SHT_NOTE"
	.sectionflags	@"SHF_NOTE_NV_CUVER"
        /*0018*/ 	.short	0x0001
        /*001a*/ 	.short	0x0064
        /*001c*/ 	.short	0x0001
        /*001e*/ 	.short	0x0000
        /*0020*/ 	.short	0x0001
        /*0022*/ 	.short	0x0000


//--------------------- .nv.info                  --------------------------
	.section	.nv.info,"",@"SHT_CUDA_INFO"
	.align	4


	//----- nvinfo : EIATTR_REGCOUNT
	.align		4
        /*0000*/ 	.byte	0x04, 0x2f
        /*0002*/ 	.short	(.L_4 - .L_3)
	.align		4
.L_3:
        /*0004*/ 	.word	index@(gluon_tcgen05)
        /*0008*/ 	.word	0x00000047


	//----- nvinfo : EIATTR_FRAME_SIZE
	.align		4
.L_4:
        /*000c*/ 	.byte	0x04, 0x11
        /*000e*/ 	.short	(.L_6 - .L_5)
	.align		4
.L_5:
        /*0010*/ 	.word	index@($__internal_2_$__cuda_sm10x_tcgen05_guardrail_trap_unallocated_columns_being_dealloced)
        /*0014*/ 	.word	0x00000000


	//----- nvinfo : EIATTR_FRAME_SIZE
	.align		4
.L_6:
        /*0018*/ 	.byte	0x04, 0x11
        /*001a*/ 	.short	(.L_8 - .L_7)
	.align		4
.L_7:
        /*001c*/ 	.word	index@($__internal_1_$__cuda_sm10x_tcgen05_guardrail_trap_phase_invalid_during_alloc)
        /*0020*/ 	.word	0x00000000


	//----- nvinfo : EIATTR_FRAME_SIZE
	.align		4
.L_8:
        /*0024*/ 	.byte	0x04, 0x11
        /*0026*/ 	.short	(.L_10 - .L_9)
	.align		4
.L_9:
        /*0028*/ 	.word	index@($__internal_0_$__cuda_sm10x_tcgen05_guardrail_trap_col_being_dealloced_not_returned_by_alloc)
        /*002c*/ 	.word	0x00000000


	//----- nvinfo : EIATTR_FRAME_SIZE
	.align		4
.L_10:
        /*0030*/ 	.byte	0x04, 0x11
        /*0032*/ 	.short	(.L_12 - .L_11)
	.align		4
.L_11:
        /*0034*/ 	.word	index@(gluon_tcgen05)
        /*0038*/ 	.word	0x00000000


	//----- nvinfo : EIATTR_MIN_STACK_SIZE
	.align		4
.L_12:
        /*003c*/ 	.byte	0x04, 0x12
        /*003e*/ 	.short	(.L_14 - .L_13)
	.align		4
.L_13:
        /*0040*/ 	.word	index@(gluon_tcgen05)
        /*0044*/ 	.word	0x00000000
.L_14:


//--------------------- .nv.info.gluon_tcgen05    --------------------------
	.section	.nv.info.gluon_tcgen05,"",@"SHT_CUDA_INFO"
	.sectionflags	@""
	.align	4


	//----- nvinfo : EIATTR_CUDA_API_VERSION
	.align		4
        /*0000*/ 	.byte	0x04, 0x37
        /*0002*/ 	.short	(.L_16 - .L_15)
.L_15:
        /*0004*/ 	.word	0x00000081


	//----- nvinfo : EIATTR_KPARAM_INFO
	.align		4
.L_16:
        /*0008*/ 	.byte	0x04, 0x17
        /*000a*/ 	.short	(.L_18 - .L_17)
.L_17:
        /*000c*/ 	.word	0x00000000
        /*0010*/ 	.short	0x000a
        /*0012*/ 	.short	0x0048
        /*0014*/ 	.byte	0x00, 0xf4, 0x21, 0x00


	//----- nvinfo : EIATTR_KPARAM_INFO
	.align		4
.L_18:
        /*0018*/ 	.byte	0x04, 0x17
        /*001a*/ 	.short	(.L_20 - .L_19)
.L_19:
        /*001c*/ 	.word	0x00000000
        /*0020*/ 	.short	0x0009
        /*0022*/ 	.short	0x0040
        /*0024*/ 	.byte	0x00, 0xf4, 0x21, 0x00


	//----- nvinfo : EIATTR_KPARAM_INFO
	.align		4
.L_20:
        /*0028*/ 	.byte	0x04, 0x17
        /*002a*/ 	.short	(.L_22 - .L_21)
.L_21:
        /*002c*/ 	.word	0x00000000
        /*0030*/ 	.short	0x0008
        /*0032*/ 	.short	0x0038
        /*0034*/ 	.byte	0x00, 0xf0, 0x21, 0x00


	//----- nvinfo : EIATTR_KPARAM_INFO
	.align		4
.L_22:
        /*0038*/ 	.byte	0x04, 0x17
        /*003a*/ 	.short	(.L_24 - .L_23)
.L_23:
        /*003c*/ 	.word	0x00000000
        /*0040*/ 	.short	0x0007
        /*0042*/ 	.short	0x0030
        /*0044*/ 	.byte	0x00, 0xf0, 0x21, 0x00


	//----- nvinfo : EIATTR_KPARAM_INFO
	.align		4
.L_24:
        /*0048*/ 	.byte	0x04, 0x17
        /*004a*/ 	.short	(.L_26 - .L_25)
.L_25:
        /*004c*/ 	.word	0x00000000
        /*0050*/ 	.short	0x0006
        /*0052*/ 	.short	0x0028
        /*0054*/ 	.byte	0x00, 0xf0, 0x21, 0x00


	//----- nvinfo : EIATTR_KPARAM_INFO
	.align		4
.L_26:
        /*0058*/ 	.byte	0x04, 0x17
        /*005a*/ 	.short	(.L_28 - .L_27)
.L_27:
        /*005c*/ 	.word	0x00000000
        /*0060*/ 	.short	0x0005
        /*0062*/ 	.short	0x0020
        /*0064*/ 	.byte	0x00, 0xf0, 0x11, 0x00


	//----- nvinfo : EIATTR_KPARAM_INFO
	.align		4
.L_28:
        /*0068*/ 	.byte	0x04, 0x17
        /*006a*/ 	.short	(.L_30 - .L_29)
.L_29:
        /*006c*/ 	.word	0x00000000
        /*0070*/ 	.short	0x0004
        /*0072*/ 	.short	0x001c
        /*0074*/ 	.byte	0x00, 0xf0, 0x11, 0x00


	//----- nvinfo : EIATTR_KPARAM_INFO
	.align		4
.L_30:
        /*0078*/ 	.byte	0x04, 0x17
        /*007a*/ 	.short	(.L_32 - .L_31)
.L_31:
        /*007c*/ 	.word	0x00000000
        /*0080*/ 	.short	0x0003
        /*0082*/ 	.short	0x0018
        /*0084*/ 	.byte	0x00, 0xf0, 0x11, 0x00


	//----- nvinfo : EIATTR_KPARAM_INFO
	.align		4
.L_32:
        /*0088*/ 	.byte	0x04, 0x17
        /*008a*/ 	.short	(.L_34 - .L_33)
.L_33:
        /*008c*/ 	.word	0x00000000
        /*0090*/ 	.short	0x0002
        /*0092*/ 	.short	0x0010
        /*0094*/ 	.byte	0x00, 0xf4, 0x21, 0x00


	//----- nvinfo : EIATTR_KPARAM_INFO
	.align		4
.L_34:
        /*0098*/ 	.byte	0x04, 0x17
        /*009a*/ 	.short	(.L_36 - .L_35)
.L_35:
        /*009c*/ 	.word	0x00000000
        /*00a0*/ 	.short	0x0001
        /*00a2*/ 	.short	0x0008
        /*00a4*/ 	.byte	0x00, 0xf4, 0x21, 0x00


	//----- nvinfo : EIATTR_KPARAM_INFO
	.align		4
.L_36:
        /*00a8*/ 	.byte	0x04, 0x17
        /*00aa*/ 	.short	(.L_38 - .L_37)
.L_37:
        /*00ac*/ 	.word	0x00000000
        /*00b0*/ 	.short	0x0000
        /*00b2*/ 	.short	0x0000
        /*00b4*/ 	.byte	0x00, 0xf4, 0x21, 0x00


	//----- nvinfo : EIATTR_AT_ENTRY_FRAGMENTS
	.align		4
.L_38:
        /*00b8*/ 	.byte	0x04, 0x4f
        /*00ba*/ 	.short	(.L_40 - .L_39)


	//   ....[0]....
.L_39:
        /*00bc*/ 	.word	0x00000004


	//----- nvinfo : EIATTR_RESERVED_SMEM_USED
	.align		4
.L_40:
        /*00c0*/ 	.byte	0x01, 0x41
	.zero		2


	//----- nvinfo : EIATTR_SPARSE_MMA_MASK
	.align		4
        /*00c4*/ 	.byte	0x03, 0x50
        /*00c6*/ 	.short	0x0000


	//----- nvinfo : EIATTR_TCGEN05_1CTA_USED
	.align		4
        /*00c8*/ 	.byte	0x01, 0x51
	.zero		2


	//----- nvinfo : EIATTR_MAXREG_COUNT
	.align		4
        /*00cc*/ 	.byte	0x03, 0x1b
        /*00ce*/ 	.short	0x00ff


	//----- nvinfo : EIATTR_NUM_BARRIERS
	.align		4
        /*00d0*/ 	.byte	0x02, 0x4c
        /*00d2*/ 	.byte	0x01
	.zero		1


	//----- nvinfo : EIATTR_INT_WARP_WIDE_INSTR_OFFSETS
	.align		4
        /*00d4*/ 	.byte	0x04, 0x31
        /*00d6*/ 	.short	(.L_42 - .L_41)


	//   ....[0]....
.L_41:
        /*00d8*/ 	.word	0x00001740


	//   ....[1]....
        /*00dc*/ 	.word	0x00001760


	//   ....[2]....
        /*00e0*/ 	.word	0x000017f0


	//   ....[3]....
        /*00e4*/ 	.word	0x000019d0


	//   ....[4]....
        /*00e8*/ 	.word	0x00001a20


	//   ....[5]....
        /*00ec*/ 	.word	0x00001a30


	//   ....[6]....
        /*00f0*/ 	.word	0x00001a40


	//   ....[7]....
        /*00f4*/ 	.word	0x00001e50


	//   ....[8]....
        /*00f8*/ 	.word	0x00001e60


	//   ....[9]....
        /*00fc*/ 	.word	0x00001fe0


	//   ....[10]....
        /*0100*/ 	.word	0x00002040


	//   ....[11]....
        /*0104*/ 	.word	0x00002050


	//   ....[12]....
        /*0108*/ 	.word	0x00002080


	//   ....[13]....
        /*010c*/ 	.word	0x00002530


	//   ....[14]....
        /*0110*/ 	.word	0x00002540


	//   ....[15]....
        /*0114*/ 	.word	0x000027d0


	//   ....[16]....
        /*0118*/ 	.word	0x000027e0


	//   ....[17]....
        /*011c*/ 	.word	0x00002cd0


	//   ....[18]....
        /*0120*/ 	.word	0x00002d20


	//----- nvinfo : EIATTR_COOP_GROUP_MASK_REGIDS
	.align		4
.L_42:
        /*0124*/ 	.byte	0x04, 0x29
        /*0126*/ 	.short	(.L_44 - .L_43)


	//   ....[0]....
.L_43:
        /*0128*/ 	.word	0xffffffff


	//   ....[1]....
        /*012c*/ 	.word	0xffffffff


	//   ....[2]....
        /*0130*/ 	.word	0xffffffff


	//   ....[3]....
        /*0134*/ 	.word	0xffffffff


	//   ....[4]....
        /*0138*/ 	.word	0xffffffff


	//   ....[5]....
        /*013c*/ 	.word	0xffffffff


	//   ....[6]....
        /*0140*/ 	.word	0xffffffff


	//   ....[7]....
        /*0144*/ 	.word	0xffffffff


	//   ....[8]....
        /*0148*/ 	.word	0xffffffff


	//   ....[9]....
        /*014c*/ 	.word	0xffffffff


	//----- nvinfo : EIATTR_COOP_GROUP_INSTR_OFFSETS
	.align		4
.L_44:
        /*0150*/ 	.byte	0x04, 0x28
        /*0152*/ 	.short	(.L_46 - .L_45)


	//   ....[0]....
.L_45:
        /*0154*/ 	.word	0x00000050


	//   ....[1]....
        /*0158*/ 	.word	0x00000310


	//   ....[2]....
        /*015c*/ 	.word	0x00000500


	//   ....[3]....
        /*0160*/ 	.word	0x000009c0


	//   ....[4]....
        /*0164*/ 	.word	0x00000b00


	//   ....[5]....
        /*0168*/ 	.word	0x00000fb0


	//   ....[6]....
        /*016c*/ 	.word	0x000010f0


	//   ....[7]....
        /*0170*/ 	.word	0x000015e0


	//   ....[8]....
        /*0174*/ 	.word	0x00002b60


	//   ....[9]....
        /*0178*/ 	.word	0x00002dd0


	//----- nvinfo : EIATTR_VRC_CTA_INIT_COUNT
	.align		4
.L_46:
        /*017c*/ 	.byte	0x02, 0x4a
        /*017e*/ 	.byte	0x80
	.zero		1


	//----- nvinfo : EIATTR_MBARRIER_INSTR_OFFSETS
	.align		4
        /*0180*/ 	.byte	0x04, 0x39
        /*0182*/ 	.short	(.L_48 - .L_47)


	//   ....[0]....
.L_47:
        /*0184*/ 	.word	0x00001810
        /*0188*/ 	.word	0x000000ff
        /*018c*/ 	.word	0x00018000
        /*0190*/ 	.short	0x0100
        /*0192*/ 	.byte	0x08
	.zero		1


	//   ....[1]....
        /*0194*/ 	.word	0x00001820
        /*0198*/ 	.word	0x000000ff
        /*019c*/ 	.word	0x00018010
        /*01a0*/ 	.short	0x0100
        /*01a2*/ 	.byte	0x08
	.zero		1


	//   ....[2]....
        /*01a4*/ 	.word	0x000018d0
        /*01a8*/ 	.word	0x000000ff
        /*01ac*/ 	.word	0x00018008
        /*01b0*/ 	.short	0x0100
        /*01b2*/ 	.byte	0x08
	.zero		1


	//   ....[3]....
        /*01b4*/ 	.word	0x000018e0
        /*01b8*/ 	.word	0x000000ff
        /*01bc*/ 	.word	0x00018018
        /*01c0*/ 	.short	0x0100
        /*01c2*/ 	.byte	0x08
	.zero		1


	//   ....[4]....
        /*01c4*/ 	.word	0x00001ad0
        /*01c8*/ 	.word	0x000000ff
        /*01cc*/ 	.word	0x00018000
        /*01d0*/ 	.short	0x010a
        /*01d2*/ 	.byte	0x08
	.zero		1


	//   ....[5]....
        /*01d4*/ 	.word	0x00001eb0
        /*01d8*/ 	.word	0x000000ff
        /*01dc*/ 	.word	0x00018010
        /*01e0*/ 	.short	0x010a
        /*01e2*/ 	.byte	0x08
	.zero		1


	//   ....[6]....
        /*01e4*/ 	.word	0x000020f0
        /*01e8*/ 	.word	0x000000ff
        /*01ec*/ 	.word	0x00018000
        /*01f0*/ 	.short	0x010a
        /*01f2*/ 	.byte	0x23
	.zero		1


	//   ....[7]....
        /*01f4*/ 	.word	0x00002580
        /*01f8*/ 	.word	0x000000ff
        /*01fc*/ 	.word	0x00018010
        /*0200*/ 	.short	0x010a
        /*0202*/ 	.byte	0x23
	.zero		1


	//   ....[8]....
        /*0204*/ 	.word	0x00002650
        /*0208*/ 	.word	0x000000ff
        /*020c*/ 	.word	0x00018000
        /*0210*/ 	.short	0x0108
        /*0212*/ 	.byte	0x08
	.zero		1


	//   ....[9]....
        /*0214*/ 	.word	0x00002660
        /*0218*/ 	.word	0x000000ff
        /*021c*/ 	.word	0x00018010
        /*0220*/ 	.short	0x0108
        /*0222*/ 	.byte	0x08
	.zero		1


	//   ....[10]....
        /*0224*/ 	.word	0x000026b0
        /*0228*/ 	.word	0x000000ff
        /*022c*/ 	.word	0x00018008
        /*0230*/ 	.short	0x0108
        /*0232*/ 	.byte	0x08
	.zero		1


	//   ....[11]....
        /*0234*/ 	.word	0x000026c0
        /*0238*/ 	.word	0x000000ff
        /*023c*/ 	.word	0x00018018
        /*0240*/ 	.short	0x0108
        /*0242*/ 	.byte	0x08
	.zero		1


	//   ....[12]....
        /*0244*/ 	.word	0x00002df0
        /*0248*/ 	.word	0x000000ff
        /*024c*/ 	.word	0x00018000
        /*0250*/ 	.short	0x010a
        /*0252*/ 	.byte	0x08
	.zero		1


	//   ....[13]....
        /*0254*/ 	.word	0x00002e20
        /*0258*/ 	.word	0x000000ff
        /*025c*/ 	.word	0x00018010
        /*0260*/ 	.short	0x010a
        /*0262*/ 	.byte	0x08
	.zero		1


	//   ....[14]....
        /*0264*/ 	.word	0x00002e50
        /*0268*/ 	.word	0x000000ff
        /*026c*/ 	.word	0x00018000
        /*0270*/ 	.short	0x010a
        /*0272*/ 	.byte	0x23
	.zero		1


	//   ....[15]....
        /*0274*/ 	.word	0x00002e80
        /*0278*/ 	.word	0x000000ff
        /*027c*/ 	.word	0x00018010
        /*0280*/ 	.short	0x010a
        /*0282*/ 	.byte	0x23
	.zero		1


	//----- nvinfo : EIATTR_NUM_MBARRIERS
	.align		4
.L_48:
        /*0284*/ 	.byte	0x03, 0x38
        /*0286*/ 	.short	0x0004


	//----- nvinfo : EIATTR_EXIT_INSTR_OFFSETS
	.align		4
        /*0288*/ 	.byte	0x04, 0x1c
        /*028a*/ 	.short	(.L_50 - .L_49)


	//   ....[0]....
.L_49:
        /*028c*/ 	.word	0x00002de0


	//----- nvinfo : EIATTR_REQNTID
	.align		4
.L_50:
        /*0290*/ 	.byte	0x04, 0x10
        /*0292*/ 	.short	(.L_52 - .L_51)
.L_51:
        /*0294*/ 	.word	0x00000080
        /*0298*/ 	.word	0x00000001
        /*029c*/ 	.word	0x00000001


	//----- nvinfo : EIATTR_CRS_STACK_SIZE
	.align		4
.L_52:
        /*02a0*/ 	.byte	0x04, 0x1e
        /*02a2*/ 	.short	(.L_54 - .L_53)
.L_53:
        /*02a4*/ 	.word	0x00000000


	//----- nvinfo : EIATTR_CBANK_PARAM_SIZE
	.align		4
.L_54:
        /*02a8*/ 	.byte	0x03, 0x19
        /*02aa*/ 	.short	0x0050


	//----- nvinfo : EIATTR_PARAM_CBANK
	.align		4
        /*02ac*/ 	.byte	0x04, 0x0a
        /*02ae*/ 	.short	(.L_56 - .L_55)
	.align		4
.L_55:
        /*02b0*/ 	.word	index@(.nv.constant0.gluon_tcgen05)
        /*02b4*/ 	.short	0x0380
        /*02b6*/ 	.short	0x0050


	//----- nvinfo : EIATTR_SW_WAR
	.align		4
.L_56:
        /*02b8*/ 	.byte	0x04, 0x36
        /*02ba*/ 	.short	(.L_58 - .L_57)
.L_57:
        /*02bc*/ 	.word	0x00000008
.L_58:


//--------------------- .nv.compat                --------------------------
	.section	.nv.compat,"",@"SHT_CUDA_COMPAT_INFO"
	.align	4
        /*0000*/ 	.byte	0x02, 0x02, 0x02, 0x00, 0x02, 0x05, 0x05, 0x00, 0x02, 0x03, 0x03, 0x00, 0x02, 0x06, 0x01, 0x00


//--------------------- .nv.callgraph             --------------------------
	.section	.nv.callgraph,"",@"SHT_CUDA_CALLGRAPH"
	.align	4
	.sectionentsize	8
	.align		4
        /*0000*/ 	.word	0x00000000
	.align		4
        /*0004*/ 	.word	0xffffffff
	.align		4
        /*0008*/ 	.word	0x00000000
	.align		4
        /*000c*/ 	.word	0xfffffffe
	.align		4
        /*0010*/ 	.word	0x00000000
	.align		4
        /*0014*/ 	.word	0xfffffffd
	.align		4
        /*0018*/ 	.word	0x00000000
	.align		4
        /*001c*/ 	.word	0xfffffffc


//--------------------- .text.gluon_tcgen05       --------------------------
	.section	.text.gluon_tcgen05,"ax",@progbits
	.align	128
        .global         gluon_tcgen05
        .type           gluon_tcgen05,@function
        .size           gluon_tcgen05,(.L_x_77 - gluon_tcgen05)
        .other          gluon_tcgen05,@"STO_CUDA_ENTRY STV_DEFAULT"
gluon_tcgen05:
.text.gluon_tcgen05:
[----:B------:R-:W1:Y:S01]  /*0000*/  LDC R1, c[0x0][0x37c] ;  /* 0x0000df00ff017b82 */ /* 0x000e620000000800 */
[----:B------:R-:W2:Y:S02]  /*0010*/  S2R R0, SR_TID.X ;  /* 0x0000000000007919 */ /* 0x000ea40000002100 */
[----:B--2---:R-:W-:-:S13]  /*0020*/  ISETP.GE.U32.AND P2, PT, R0, 0x20, PT ;  /* 0x000000200000780c */ /* 0x004fda0003f46070 */
[----:B------:R-:W-:Y:S05]  /*0030*/  @P2 BRA `(.L_x_0) ;  /* 0x0000000000b82947 */ /* 0x000fea0003800000 */
[----:B------:R-:W2:Y:S01]  /*0040*/  S2UR UR6, SR_CgaCtaId ;  /* 0x00000000000679c3 */ /* 0x000ea20000008800 */
[----:B------:R-:W-:Y:S01]  /*0050*/  NOP ;  /* 0x0000000000007918 */ /* 0x000fe20000000000 */
[----:B------:R-:W-:Y:S02]  /*0060*/  UMOV UR4, 0x40 ;  /* 0x0000004000047882 */ /* 0x000fe40000000000 */
[----:B--2---:R-:W-:-:S09]  /*0070*/  ULEA UR4, UR6, UR4, 0x18 ;  /* 0x0000000406047291 */ /* 0x004fd2000f8ec0ff */
[----:B------:R-:W2:Y:S01]  /*0080*/  LDS.U8 R2, [UR4] ;  /* 0x00000004ff027984 */ /* 0x000ea20008000000 */
[----:B------:R-:W-:Y:S02]  /*0090*/  UMOV UR4, 0x400 ;  /* 0x0000040000047882 */ /* 0x000fe40000000000 */
[----:B------:R-:W-:Y:S01]  /*00a0*/  ULEA UR4, UR6, UR4, 0x18 ;  /* 0x0000000406047291 */ /* 0x000fe2000f8ec0ff */
[----:B--2---:R-:W-:-:S13]  /*00b0*/  ISETP.NE.AND P0, PT, R2, RZ, PT ;  /* 0x000000ff0200720c */ /* 0x004fda0003f05270 */
[----:B------:R-:W-:Y:S05]  /*00c0*/  @P0 BRA `(.L_x_1) ;  /* 0x00000000007c0947 */ /* 0x000fea0003800000 */
[----:B------:R-:W-:-:S13]  /*00d0*/  ELECT P0, URZ, PT ;  /* 0x0000000000ff782f */ /* 0x000fda0003800000 */
[----:B------:R-:W-:Y:S05]  /*00e0*/  @!P0 BRA `(.L_x_2) ;  /* 0x0000000000848947 */ /* 0x000fea0003800000 */
[----:B------:R-:W-:Y:S01]  /*00f0*/  UMOV UR5, 0x2 ;  /* 0x0000000200057882 */ /* 0x000fe20000000000 */
[----:B------:R-:W-:Y:S02]  /*0100*/  IMAD.MOV.U32 R5, RZ, RZ, 0x1 ;  /* 0x00000001ff057424 */ /* 0x000fe400078e00ff */
[----:B------:R-:W-:Y:S02]  /*0110*/  IMAD.MOV.U32 R3, RZ, RZ, 0x3 ;  /* 0x00000003ff037424 */ /* 0x000fe400078e00ff */
[----:B------:R-:W-:Y:S04]  /*0120*/  DEPBAR.LE SB2, 0x36 ;  /* 0x0000ad800000791a */ /* 0x000fe80000000000 */
[----:B------:R-:W2:Y:S02]  /*0130*/  UTCATOMSWS.FIND_AND_SET.ALIGN UP0, UR5, UR5 ;  /* 0x00000005000575e3 */ /* 0x000ea40008000800 */
[----:B--2---:R-:W-:-:S04]  /*0140*/  PLOP3.LUT P0, PT, PT, PT, UP0, 0x80, 0x8 ;  /* 0x000000000008781c */ /* 0x004fc80003f0f008 */
[----:B------:R-:W-:-:S04]  /*0150*/  SEL R2, RZ, 0xffffffff, !P0 ;  /* 0xffffffffff027807 */ /* 0x000fc80004000000 */
[----:B------:R-:W-:Y:S01]  /*0160*/  ISETP.NE.AND P0, PT, R2, RZ, PT ;  /* 0x000000ff0200720c */ /* 0x000fe20003f05270 */
[----:B------:R-:W-:-:S12]  /*0170*/  IMAD.U32 R2, RZ, RZ, UR5 ;  /* 0x00000005ff027e24 */ /* 0x000fd8000f8e00ff */
[----:B------:R-:W-:Y:S05]  /*0180*/  @P0 BRA `(.L_x_3) ;  /* 0x0000000000240947 */ /* 0x000fea0003800000 */
.L_x_4:
[----:B------:R-:W-:Y:S05]  /*0190*/  NANOSLEEP 0x64 ;  /* 0x000000640000795d */ /* 0x000fea0003800000 */
[----:B------:R-:W-:-:S05]  /*01a0*/  UMOV UR5, 0x2 ;  /* 0x0000000200057882 */ /* 0x000fca0000000000 */
[----:B------:R-:W-:Y:S04]  /*01b0*/  DEPBAR.LE SB2, 0x36 ;  /* 0x0000ad800000791a */ /* 0x000fe80000000000 */
[----:B------:R-:W2:Y:S02]  /*01c0*/  UTCATOMSWS.FIND_AND_SET.ALIGN UP0, UR5, UR5 ;  /* 0x00000005000575e3 */ /* 0x000ea40008000800 */
[----:B--2---:R-:W-:-:S04]  /*01d0*/  PLOP3.LUT P0, PT, PT, PT, UP0, 0x80, 0x8 ;  /* 0x000000000008781c */ /* 0x004fc80003f0f008 */
[----:B------:R-:W-:-:S04]  /*01e0*/  SEL R2, RZ, 0xffffffff, !P0 ;  /* 0xffffffffff027807 */ /* 0x000fc80004000000 */
[----:B------:R-:W-:Y:S01]  /*01f0*/  ISETP.NE.AND P0, PT, R2, RZ, PT ;  /* 0x000000ff0200720c */ /* 0x000fe20003f05270 */
[----:B------:R-:W-:-:S12]  /*0200*/  IMAD.U32 R2, RZ, RZ, UR5 ;  /* 0x00000005ff027e24 */ /* 0x000fd8000f8e00ff */
[----:B------:R-:W-:Y:S05]  /*0210*/  @!P0 BRA `(.L_x_4) ;  /* 0xfffffffc00dc8947 */ /* 0x000fea000383ffff */
.L_x_3:
[C---:B------:R-:W-:Y:S01]  /*0220*/  VIADD R4, R2.reuse, 0x10 ;  /* 0x0000001002047836 */ /* 0x040fe20000000000 */
[----:B------:R-:W-:Y:S01]  /*0230*/  UMOV UR5, 0x50 ;  /* 0x0000005000057882 */ /* 0x000fe20000000000 */
[----:B------:R-:W-:Y:S01]  /*0240*/  SHF.L.U32 R3, R3, R2, RZ ;  /* 0x0000000203037219 */ /* 0x000fe200000006ff */
[----:B------:R-:W-:Y:S01]  /*0250*/  ULEA UR5, UR6, UR5, 0x18 ;  /* 0x0000000506057291 */ /* 0x000fe2000f8ec0ff */
[----:B------:R-:W-:Y:S01]  /*0260*/  IMAD.SHL.U32 R2, R2, 0x20, RZ ;  /* 0x0000002002027824 */ /* 0x000fe200078e00ff */
[----:B------:R-:W-:-:S04]  /*0270*/  SHF.L.U32 R4, R5, R4, RZ ;  /* 0x0000000405047219 */ /* 0x000fc800000006ff */
[----:B------:R-:W-:-:S05]  /*0280*/  LOP3.LUT R3, R4, R3, RZ, 0xfc, !PT ;  /* 0x0000000304037212 */ /* 0x000fca00078efcff */
[----:B------:R2:W-:Y:S04]  /*0290*/  ATOMS.OR RZ, [UR5], R3 ;  /* 0x00000003ffff798c */ /* 0x0005e8000b000005 */
[----:B------:R2:W-:Y:S01]  /*02a0*/  STS [UR4], R2 ;  /* 0x00000002ff007988 */ /* 0x0005e20008000804 */
[----:B------:R-:W-:Y:S05]  /*02b0*/  BRA `(.L_x_2) ;  /* 0x0000000000107947 */ /* 0x000fea0003800000 */
.L_x_1:
[----:B------:R-:W-:Y:S01]  /*02c0*/  IMAD.MOV.U32 R3, RZ, RZ, -0x1 ;  /* 0xffffffffff037424 */ /* 0x000fe200078e00ff */
[----:B------:R-:W-:-:S04]  /*02d0*/  MOV R2, 0x300 ;  /* 0x0000030000027802 */ /* 0x000fc80000000f00 */
[----:B------:R2:W-:Y:S03]  /*02e0*/  STS [UR4], R3 ;  /* 0x00000003ff007988 */ /* 0x0005e60008000804 */
[----:B-12---:R-:W-:Y:S05]  /*02f0*/  CALL.REL.NOINC `($__internal_1_$__cuda_sm10x_tcgen05_guardrail_trap_phase_invalid_during_alloc) ;  /* 0x0000002800f87944 */ /* 0x006fea0003c00000 */
.L_x_2:
[----:B------:R-:W-:Y:S05]  /*0300*/  WARPSYNC.ALL ;  /* 0x0000000000007948 */ /* 0x000fea0003800000 */
[----:B------:R-:W-:Y:S01]  /*0310*/  NOP ;  /* 0x0000000000007918 */ /* 0x000fe20000000000 */
.L_x_0:
[----:B------:R-:W3:Y:S08]  /*0320*/  S2UR UR4, SR_CgaCtaId ;  /* 0x00000000000479c3 */ /* 0x000ef00000008800 */
[----:B------:R-:W-:Y:S01]  /*0330*/  BAR.SYNC.DEFER_BLOCKING 0x0 ;  /* 0x0000000000007b1d */ /* 0x000fe20000010000 */
[----:B------:R-:W-:-:S05]  /*0340*/  LOP3.LUT R68, R0, 0x7f, RZ, 0xc0, !PT ;  /* 0x0000007f00447812 */ /* 0x000fca00078ec0ff */
[----:B------:R-:W-:Y:S02]  /*0350*/  UMOV UR8, 0x400 ;  /* 0x0000040000087882 */ /* 0x000fe40000000000 */
[----:B--2---:R-:W2:Y:S08]  /*0360*/  LDC R3, c[0x0][0x398] ;  /* 0x0000e600ff037b82 */ /* 0x004eb00000000800 */
[----:B------:R-:W4:Y:S01]  /*0370*/  LDC R12, c[0x0][0x3a0] ;  /* 0x0000e800ff0c7b82 */ /* 0x000f220000000800 */
[----:B---3--:R-:W-:-:S07]  /*0380*/  ULEA UR8, UR4, UR8, 0x18 ;  /* 0x0000000804087291 */ /* 0x008fce000f8ec0ff */
[----:B------:R-:W3:Y:S02]  /*0390*/  S2UR UR16, SR_CTAID.Y ;  /* 0x00000000001079c3 */ /* 0x000ee40000002600 */
[----:B------:R-:W5:Y:S06]  /*03a0*/  LDS R4, [UR8] ;  /* 0x00000008ff047984 */ /* 0x000f6c0008000800 */
[----:B------:R-:W-:Y:S06]  /*03b0*/  BAR.SYNC.DEFER_BLOCKING 0x0 ;  /* 0x0000000000007b1d */ /* 0x000fec0000010000 */
[----:B------:R-:W-:Y:S05]  /*03c0*/  @P2 BRA `(.L_x_5) ;  /* 0x0000000000182947 */ /* 0x000fea0003800000 */
[----:B------:R-:W-:Y:S01]  /*03d0*/  ELECT P0, URZ, PT ;  /* 0x0000000000ff782f */ /* 0x000fe20003800000 */
[----:B------:R-:W-:Y:S01]  /*03e0*/  IMAD.MOV.U32 R2, RZ, RZ, 0x1 ;  /* 0x00000001ff027424 */ /* 0x000fe200078e00ff */
[----:B------:R-:W-:Y:S01]  /*03f0*/  UMOV UR5, 0x40 ;  /* 0x0000004000057882 */ /* 0x000fe20000000000 */
[----:B------:R-:W-:Y:S01]  /*0400*/  UVIRTCOUNT.DEALLOC.SMPOOL 0x80 ;  /* 0x000000800000784c */ /* 0x000fe20000000000 */
[----:B------:R-:W-:-:S09]  /*0410*/  ULEA UR5, UR4, UR5, 0x18 ;  /* 0x0000000504057291 */ /* 0x000fd2000f8ec0ff */
[----:B------:R5:W-:Y:S03]  /*0420*/  @P0 STS.U8 [UR5], R2 ;  /* 0x00000002ff000988 */ /* 0x000be60008000005 */
.L_x_5:
[----:B------:R-:W5:Y:S01]  /*0430*/  S2UR UR4, SR_CTAID.Z ;  /* 0x00000000000479c3 */ /* 0x000f620000002700 */
[----:B------:R-:W4:Y:S01]  /*0440*/  LDCU UR5, c[0x0][0x370] ;  /* 0x00006e00ff0577ac */ /* 0x000f220008000800 */
[C---:B------:R-:W-:Y:S01]  /*0450*/  ISETP.GE.U32.AND P0, PT, R68.reuse, 0x20, PT ;  /* 0x000000204400780c */ /* 0x040fe20003f06070 */
[----:B--2--5:R-:W-:Y:S01]  /*0460*/  VIADD R2, R3, 0xffffffff ;  /* 0xffffffff03027836 */ /* 0x024fe20000000000 */
[C---:B------:R-:W-:Y:S01]  /*0470*/  ISETP.NE.U32.AND P3, PT, R68.reuse, RZ, PT ;  /* 0x000000ff4400720c */ /* 0x040fe20003f65070 */
[----:B------:R-:W2:Y:S01]  /*0480*/  LDCU UR6, c[0x0][0x374] ;  /* 0x00006e80ff0677ac */ /* 0x000ea20008000800 */
[----:B------:R-:W-:Y:S01]  /*0490*/  LEA R13, R68, UR8, 0x2 ;  /* 0x00000008440d7c11 */ /* 0x000fe2000f8e10ff */
[----:B----4-:R-:W-:Y:S01]  /*04a0*/  VIADD R10, R12, 0xffffffff ;  /* 0xffffffff0c0a7836 */ /* 0x010fe20000000000 */
[----:B------:R-:W4:Y:S01]  /*04b0*/  S2UR UR13, SR_CTAID.X ;  /* 0x00000000000d79c3 */ /* 0x000f220000002500 */
[----:B------:R-:W5:Y:S01]  /*04c0*/  LDCU.64 UR14, c[0x0][0x3c0] ;  /* 0x00007800ff0e77ac */ /* 0x000f620008000a00 */
[----:B------:R-:W-:Y:S01]  /*04d0*/  R2UR UR12, R4 ;  /* 0x00000000040c72ca */ /* 0x000fe200000e0000 */
[----:B------:R-:W-:Y:S04]  /*04e0*/  BSSY.RECONVERGENT B0, `(.L_x_6) ;  /* 0x0000011000007945 */ /* 0x000fe80003800200 */
[----:B------:R3:W-:Y:S01]  /*04f0*/  @!P0 STS [R13], RZ ;  /* 0x000000ff0d008388 */ /* 0x0007e20000000800 */
[----:B------:R-:W-:-:S03]  /*0500*/  NOP ;  /* 0x0000000000007918 */ /* 0x000fc60000000000 */
[----:B------:R3:W-:Y:S02]  /*0510*/  @!P3 STS [UR8+0x24], R2 ;  /* 0x00002402ff00b988 */ /* 0x0007e40008000808 */
[----:B--23--:R-:W-:Y:S02]  /*0520*/  UIMAD UR4, UR4, UR6, UR16 ;  /* 0x00000006040472a4 */ /* 0x00cfe4000f8e0210 */
[----:B------:R2:W-:Y:S02]  /*0530*/  @!P3 STS [UR8+0x20], R10 ;  /* 0x0000200aff00b988 */ /* 0x0005e40008000808 */
[----:B----4-:R-:W-:-:S04]  /*0540*/  UIMAD UR4, UR4, UR5, UR13 ;  /* 0x00000005040472a4 */ /* 0x010fc8000f8e020d */
[----:B------:R-:W-:-:S04]  /*0550*/  UIMAD UR4, UR4, 0x180, URZ ;  /* 0x00000180040478a4 */ /* 0x000fc8000f8e02ff */
[----:B-----5:R-:W-:-:S04]  /*0560*/  UIADD3 UR10, UP0, UPT, UR4, UR14, URZ ;  /* 0x0000000e040a7290 */ /* 0x020fc8000ff1e0ff */
[----:B------:R-:W-:Y:S01]  /*0570*/  ULEA.HI.X.SX32 UR11, UR4, UR15, 0x1, UP0 ;  /* 0x0000000f040b7291 */ /* 0x000fe200080f0eff */
[----:B--2---:R-:W-:Y:S11]  /*0580*/  @P3 BRA `(.L_x_7) ;  /* 0x0000000000183947 */ /* 0x004ff60003800000 */
[----:B------:R-:W2:Y:S01]  /*0590*/  LDS R3, [UR8+0x8] ;  /* 0x00000808ff037984 */ /* 0x000ea20008000800 */
[----:B------:R-:W3:Y:S01]  /*05a0*/  LDC.64 R6, c[0x0][0x380] ;  /* 0x0000e000ff067b82 */ /* 0x000ee20000000a00 */
[----:B------:R-:W-:Y:S02]  /*05b0*/  IMAD.MOV.U32 R4, RZ, RZ, 0x70 ;  /* 0x00000070ff047424 */ /* 0x000fe400078e00ff */
[----:B---3--:R3:W-:Y:S03]  /*05c0*/  STS.64 [UR8], R6 ;  /* 0x00000006ff007988 */ /* 0x0087e60008000a08 */
[----:B--2---:R-:W-:-:S05]  /*05d0*/  LOP3.LUT R3, R3, 0x10, R4, 0xd8, !PT ;  /* 0x0000001003037812 */ /* 0x004fca00078ed804 */
[----:B------:R3:W-:Y:S02]  /*05e0*/  STS [UR8+0x8], R3 ;  /* 0x00000803ff007988 */ /* 0x0007e40008000808 */
.L_x_7:
[----:B------:R-:W-:Y:S05]  /*05f0*/  BSYNC.RECONVERGENT B0 ;  /* 0x0000000000007941 */ /* 0x000fea0003800200 */
.L_x_6:
[----:B------:R-:W-:Y:S04]  /*0600*/  BSSY.RECONVERGENT B0, `(.L_x_8) ;  /* 0x000000a000007945 */ /* 0x000fe80003800200 */
[----:B------:R-:W-:Y:S05]  /*0610*/  @P3 BRA `(.L_x_9) ;  /* 0x0000000000203947 */ /* 0x000fea0003800000 */
[----:B---3--:R-:W2:Y:S01]  /*0620*/  LDS R3, [UR8+0x34] ;  /* 0x00003408ff037984 */ /* 0x008ea20008000800 */
[----:B------:R-:W-:Y:S02]  /*0630*/  IMAD.MOV.U32 R4, RZ, RZ, 0x3f000000 ;  /* 0x3f000000ff047424 */ /* 0x000fe400078e00ff */
[----:B------:R-:W-:Y:S01]  /*0640*/  @!P3 IMAD.MOV.U32 R5, RZ, RZ, 0x7f ;  /* 0x0000007fff05b424 */ /* 0x000fe200078e00ff */
[----:B------:R-:W3:Y:S02]  /*0650*/  @!P3 LDS R6, [UR8+0x38] ;  /* 0x00003808ff06b984 */ /* 0x000ee40008000800 */
[----:B--2---:R-:W-:Y:S02]  /*0660*/  LOP3.LUT R3, R3, 0xff000000, R4, 0xb8, !PT ;  /* 0xff00000003037812 */ /* 0x004fe400078eb804 */
[----:B---3--:R-:W-:-:S03]  /*0670*/  @!P3 LOP3.LUT R4, R6, 0xff, R5, 0xb8, !PT ;  /* 0x000000ff0604b812 */ /* 0x008fc600078eb805 */
[----:B------:R2:W-:Y:S04]  /*0680*/  STS [UR8+0x34], R3 ;  /* 0x00003403ff007988 */ /* 0x0005e80008000808 */
[----:B------:R2:W-:Y:S02]  /*0690*/  @!P3 STS [UR8+0x38], R4 ;  /* 0x00003804ff00b988 */ /* 0x0005e40008000808 */
.L_x_9:
[----:B------:R-:W-:Y:S05]  /*06a0*/  BSYNC.RECONVERGENT B0 ;  /* 0x0000000000007941 */ /* 0x000fea0003800200 */
.L_x_8:
[----:B------:R-:W-:Y:S04]  /*06b0*/  BSSY.RECONVERGENT B0, `(.L_x_10) ;  /* 0x000000e000007945 */ /* 0x000fe80003800200 */
[----:B------:R-:W-:Y:S05]  /*06c0*/  @P3 BRA `(.L_x_11) ;  /* 0x0000000000303947 */ /* 0x000fea0003800000 */
[----:B--2---:R-:W2:Y:S01]  /*06d0*/  LDS R4, [UR8+0x34] ;  /* 0x00003408ff047984 */ /* 0x004ea20008000800 */
[----:B------:R-:W4:Y:S03]  /*06e0*/  LDC.64 R8, c[0x0][0x3a8] ;  /* 0x0000ea00ff087b82 */ /* 0x000f260000000a00 */
[----:B---3--:R-:W3:Y:S01]  /*06f0*/  LDS R3, [UR8+0x1c] ;  /* 0x00001c08ff037984 */ /* 0x008ee20008000800 */
[C---:B----4-:R-:W-:Y:S01]  /*0700*/  SHF.L.U64.HI R6, R8.reuse, 0x1, R9 ;  /* 0x0000000108067819 */ /* 0x050fe20000010209 */
[----:B------:R-:W-:-:S03]  /*0710*/  IMAD.SHL.U32 R5, R8, 0x2, RZ ;  /* 0x0000000208057824 */ /* 0x000fc600078e00ff */
[--C-:B------:R-:W-:Y:S02]  /*0720*/  SHF.R.U32.HI R8, RZ, 0x4, R6.reuse ;  /* 0x00000004ff087819 */ /* 0x100fe40000011606 */
[----:B------:R-:W-:-:S05]  /*0730*/  SHF.R.U64 R5, R5, 0x4, R6 ;  /* 0x0000000405057819 */ /* 0x000fca0000001206 */
[----:B------:R4:W-:Y:S01]  /*0740*/  STS [UR8+0xc], R5 ;  /* 0x00000c05ff007988 */ /* 0x0009e20008000808 */
[----:B--2---:R-:W-:Y:S02]  /*0750*/  LOP3.LUT R4, R4, 0x7, RZ, 0xb8, !PT ;  /* 0x0000000704047812 */ /* 0x004fe400078eb8ff */
[----:B---3--:R-:W-:-:S03]  /*0760*/  LOP3.LUT R3, R3, 0xf, R8, 0xb8, !PT ;  /* 0x0000000f03037812 */ /* 0x008fc600078eb808 */
[----:B------:R4:W-:Y:S04]  /*0770*/  STS [UR8+0x34], R4 ;  /* 0x00003404ff007988 */ /* 0x0009e80008000808 */
[----:B------:R4:W-:Y:S02]  /*0780*/  STS [UR8+0x1c], R3 ;  /* 0x00001c03ff007988 */ /* 0x0009e40008000808 */
.L_x_11:
[----:B------:R-:W-:Y:S05]  /*0790*/  BSYNC.RECONVERGENT B0 ;  /* 0x0000000000007941 */ /* 0x000fea0003800200 */
.L_x_10:
[----:B------:R-:W-:Y:S04]  /*07a0*/  BSSY.RECONVERGENT B1, `(.L_x_12) ;  /* 0x000001a000017945 */ /* 0x000fe80003800200 */
[----:B------:R-:W-:Y:S04]  /*07b0*/  BSSY.RELIABLE B0, `(.L_x_13) ;  /* 0x0000015000007945 */ /* 0x000fe80003800100 */
[----:B------:R-:W-:Y:S05]  /*07c0*/  @P3 BRA `(.L_x_14) ;  /* 0x0000000000203947 */ /* 0x000fea0003800000 */
[----:B--234-:R-:W2:Y:S02]  /*07d0*/  LDS R3, [UR8+0x34] ;  /* 0x00003408ff037984 */ /* 0x01cea40008000800 */
[----:B--2---:R-:W-:-:S05]  /*07e0*/  LOP3.LUT R3, R3, 0x38, RZ, 0xb8, !PT ;  /* 0x0000003803037812 */ /* 0x004fca00078eb8ff */
[----:B------:R2:W-:Y:S01]  /*07f0*/  STS [UR8+0x34], R3 ;  /* 0x00003403ff007988 */ /* 0x0005e20008000808 */
[----:B------:R-:W-:Y:S05]  /*0800*/  @P3 BRA `(.L_x_15) ;  /* 0x0000000000203947 */ /* 0x000fea0003800000 */
[----:B--2---:R-:W2:Y:S01]  /*0810*/  LDS R3, [UR8+0x8] ;  /* 0x00000808ff037984 */ /* 0x004ea20008000800 */
[----:B------:R-:W-:-:S05]  /*0820*/  IMAD.MOV.U32 R4, RZ, RZ, 0x780 ;  /* 0x00000780ff047424 */ /* 0x000fca00078e00ff */
[----:B--2---:R-:W-:-:S05]  /*0830*/  LOP3.LUT R3, R3, 0x300, R4, 0xd8, !PT ;  /* 0x0000030003037812 */ /* 0x004fca00078ed804 */
[----:B------:R5:W-:Y:S02]  /*0840*/  STS [UR8+0x8], R3 ;  /* 0x00000803ff007988 */ /* 0x000be40008000808 */
.L_x_14:
[----:B------:R-:W-:Y:S05]  /*0850*/  @P3 BRA `(.L_x_16) ;  /* 0x0000000000283947 */ /* 0x000fea0003800000 */
[----:B--2345:R-:W2:Y:S02]  /*0860*/  LDS R3, [UR8+0x8] ;  /* 0x00000808ff037984 */ /* 0x03cea40008000800 */
[----:B--2---:R-:W-:-:S05]  /*0870*/  LOP3.LUT R3, R3, 0x1800, RZ, 0xb8, !PT ;  /* 0x0000180003037812 */ /* 0x004fca00078eb8ff */
[----:B------:R3:W-:Y:S02]  /*0880*/  STS [UR8+0x8], R3 ;  /* 0x00000803ff007988 */ /* 0x0007e40008000808 */
.L_x_15:
[----:B------:R-:W-:Y:S05]  /*0890*/  @P3 BREAK.RELIABLE B0 ;  /* 0x0000000000003942 */ /* 0x000fea0003800100 */
[----:B------:R-:W-:Y:S05]  /*08a0*/  @P3 BRA `(.L_x_17) ;  /* 0x0000000000243947 */ /* 0x000fea0003800000 */
[----:B------:R-:W4:Y:S01]  /*08b0*/  LDS R4, [UR8+0x8] ;  /* 0x00000808ff047984 */ /* 0x000f220008000800 */
[----:B--23--:R-:W-:-:S05]  /*08c0*/  IMAD.MOV.U32 R3, RZ, RZ, 0x6000 ;  /* 0x00006000ff037424 */ /* 0x00cfca00078e00ff */
[----:B----4-:R-:W-:-:S04]  /*08d0*/  LOP3.LUT R3, R4, 0x6000, R3, 0xd8, !PT ;  /* 0x0000600004037812 */ /* 0x010fc800078ed803 */
[----:B------:R-:W-:-:S05]  /*08e0*/  LOP3.LUT R3, R3, 0x400000, RZ, 0xb8, !PT ;  /* 0x0040000003037812 */ /* 0x000fca00078eb8ff */
[----:B------:R2:W-:Y:S02]  /*08f0*/  STS [UR8+0x8], R3 ;  /* 0x00000803ff007988 */ /* 0x0005e40008000808 */
.L_x_16:
[----:B------:R-:W-:Y:S05]  /*0900*/  BSYNC.RELIABLE B0 ;  /* 0x0000000000007941 */ /* 0x000fea0003800100 */
.L_x_13:
[----:B--2345:R-:W2:Y:S02]  /*0910*/  @!P3 LDS R3, [UR8+0x8] ;  /* 0x00000808ff03b984 */ /* 0x03cea40008000800 */
[----:B--2---:R-:W-:-:S05]  /*0920*/  @!P3 LOP3.LUT R3, R3, 0x8000, RZ, 0xb8, !PT ;  /* 0x000080000303b812 */ /* 0x004fca00078eb8ff */
[----:B------:R4:W-:Y:S02]  /*0930*/  @!P3 STS [UR8+0x8], R3 ;  /* 0x00000803ff00b988 */ /* 0x0009e40008000808 */
.L_x_17:
[----:B------:R-:W-:Y:S05]  /*0940*/  BSYNC.RECONVERGENT B1 ;  /* 0x0000000000017941 */ /* 0x000fea0003800200 */
.L_x_12:
[----:B------:R-:W-:Y:S05]  /*0950*/  WARPSYNC.ALL ;  /* 0x0000000000007948 */ /* 0x000fea0003800000 */
[----:B------:R-:W-:Y:S01]  /*0960*/  NOP ;  /* 0x0000000000007918 */ /* 0x000fe20000000000 */
[----:B------:R-:W5:Y:S02]  /*0970*/  LDC R6, c[0x0][0x39c] ;  /* 0x0000e700ff067b82 */ /* 0x000f640000000800 */
[----:B-----5:R-:W-:Y:S01]  /*0980*/  VIADD R6, R6, 0xffffffff ;  /* 0xffffffff06067836 */ /* 0x020fe20000000000 */
[----:B------:R-:W-:Y:S06]  /*0990*/  @P0 BRA `(.L_x_18) ;  /* 0x0000000000300947 */ /* 0x000fec0003800000 */
[----:B--234-:R-:W2:Y:S01]  /*09a0*/  S2R R3, SR_LANEID ;  /* 0x0000000000037919 */ /* 0x01cea20000000000 */
[----:B------:R-:W-:Y:S05]  /*09b0*/  WARPSYNC.ALL ;  /* 0x0000000000007948 */ /* 0x000fea0003800000 */
[----:B------:R-:W-:Y:S01]  /*09c0*/  NOP ;  /* 0x0000000000007918 */ /* 0x000fe20000000000 */
[----:B--2---:R-:W-:-:S05]  /*09d0*/  IMAD.SHL.U32 R3, R3, 0x4, RZ ;  /* 0x0000000403037824 */ /* 0x004fca00078e00ff */
[----:B------:R-:W2:Y:S01]  /*09e0*/  LDS R7, [R3+UR8] ;  /* 0x0000000803077984 */ /* 0x000ea20008000800 */
[----:B------:R-:W-:-:S05]  /*09f0*/  IADD3 R4, P1, PT, R3, UR10, RZ ;  /* 0x0000000a03047c10 */ /* 0x000fca000ff3e0ff */
[----:B------:R-:W-:-:S05]  /*0a00*/  IMAD.X R5, RZ, RZ, UR11, P1 ;  /* 0x0000000bff057e24 */ /* 0x000fca00088e06ff */
[----:B--2---:R5:W2:Y:S01]  /*0a10*/  ATOMG.E.EXCH.STRONG.GPU PT, RZ, [R4], R7 ;  /* 0x0000000704ff73a8 */ /* 0x004aa200041ee100 */
[----:B------:R-:W-:-:S04]  /*0a20*/  DEPBAR {5,4,3,2,1,0} ;  /* 0x0000003f0000791a */ /* 0x000fc80000000000 */
[----:B------:R-:W3:Y:S02]  /*0a30*/  CCTL.E.C.LDCU.IV.DEEP [UR10] ;  /* 0x000000000a007540 */ /* 0x000ee40009c08000 */
[----:B---3--:R5:W-:Y:S01]  /*0a40*/  UTMACCTL.IV [UR10] ;  /* 0x000000000a0079b9 */ /* 0x008be20008000000 */
[----:B------:R-:W-:Y:S01]  /*0a50*/  NOP ;  /* 0x0000000000007918 */ /* 0x000fe20000000000 */
.L_x_18:
[----:B------:R-:W-:Y:S05]  /*0a60*/  @P0 BRA `(.L_x_19) ;  /* 0x00000000000c0947 */ /* 0x000fea0003800000 */
[----:B------:R0:W-:Y:S01]  /*0a70*/  UTMACMDFLUSH ;  /* 0x00000000000079b7 */ /* 0x0001e20000000000 */
[----:B------:R-:W-:Y:S05]  /*0a80*/  @P0 BRA `(.L_x_19) ;  /* 0x0000000000040947 */ /* 0x000fea0003800000 */
[----:B------:R-:W-:-:S04]  /*0a90*/  DEPBAR.LE SB0, 0x0 ;  /* 0x000080000000791a */ /* 0x000fc80000000000 */
.L_x_19:
[----:B------:R-:W-:Y:S05]  /*0aa0*/  WARPSYNC.ALL ;  /* 0x0000000000007948 */ /* 0x000fea0003800000 */
[----:B------:R-:W-:Y:S01]  /*0ab0*/  NOP ;  /* 0x0000000000007918 */ /* 0x000fe20000000000 */
[----:B--2---:R-:W-:Y:S06]  /*0ac0*/  BAR.SYNC.DEFER_BLOCKING 0x0 ;  /* 0x0000000000007b1d */ /* 0x004fec0000010000 */
[----:B------:R-:W-:Y:S02]  /*0ad0*/  BSSY.RECONVERGENT B1, `(.L_x_20) ;  /* 0x000000b000017945 */ /* 0x000fe40003800200 */
[----:B------:R-:W-:Y:S06]  /*0ae0*/  BAR.SYNC.DEFER_BLOCKING 0x0 ;  /* 0x0000000000007b1d */ /* 0x000fec0000010000 */
[----:B------:R2:W-:Y:S01]  /*0af0*/  @!P0 STS [R13], RZ ;  /* 0x000000ff0d008388 */ /* 0x0005e20000000800 */
[----:B------:R-:W-:Y:S01]  /*0b00*/  NOP ;  /* 0x0000000000007918 */ /* 0x000fe20000000000 */
[----:B------:R-:W-:Y:S05]  /*0b10*/  @P3 BRA `(.L_x_21) ;  /* 0x0000000000183947 */ /* 0x000fea0003800000 */
[----:B---34-:R-:W3:Y:S01]  /*0b20*/  LDS R3, [UR8+0x8] ;  /* 0x00000808ff037984 */ /* 0x018ee20008000800 */
[----:B------:R-:W4:Y:S01]  /*0b30*/  LDC.64 R8, c[0x0][0x388] ;  /* 0x0000e200ff087b82 */ /* 0x000f220000000a00 */
[----:B-----5:R-:W-:Y:S02]  /*0b40*/  IMAD.MOV.U32 R4, RZ, RZ, 0x70 ;  /* 0x00000070ff047424 */ /* 0x020fe400078e00ff */
[----:B----4-:R4:W-:Y:S03]  /*0b50*/  STS.64 [UR8], R8 ;  /* 0x00000008ff007988 */ /* 0x0109e60008000a08 */
[----:B---3--:R-:W-:-:S05]  /*0b60*/  LOP3.LUT R3, R3, 0x10, R4, 0xd8, !PT ;  /* 0x0000001003037812 */ /* 0x008fca00078ed804 */
[----:B------:R4:W-:Y:S02]  /*0b70*/  STS [UR8+0x8], R3 ;  /* 0x00000803ff007988 */ /* 0x0009e40008000808 */
.L_x_21:
[----:B-----5:R-:W-:Y:S05]  /*0b80*/  BSYNC.RECONVERGENT B1 ;  /* 0x0000000000017941 */ /* 0x020fea0003800200 */
.L_x_20:
[----:B------:R-:W-:Y:S04]  /*0b90*/  BSSY.RECONVERGENT B1, `(.L_x_22) ;  /* 0x000000a000017945 */ /* 0x000fe80003800200 */
[----:B------:R-:W-:Y:S05]  /*0ba0*/  @P3 BRA `(.L_x_23) ;  /* 0x0000000000203947 */ /* 0x000fea0003800000 */
[----:B---34-:R-:W3:Y:S01]  /*0bb0*/  LDS R3, [UR8+0x34] ;  /* 0x00003408ff037984 */ /* 0x018ee20008000800 */
[----:B------:R-:W-:Y:S02]  /*0bc0*/  IMAD.MOV.U32 R8, RZ, RZ, 0x3f000000 ;  /* 0x3f000000ff087424 */ /* 0x000fe400078e00ff */
[----:B------:R-:W-:Y:S01]  /*0bd0*/  @!P3 IMAD.MOV.U32 R5, RZ, RZ, 0x7f ;  /* 0x0000007fff05b424 */ /* 0x000fe200078e00ff */
[----:B------:R-:W4:Y:S02]  /*0be0*/  @!P3 LDS R4, [UR8+0x38] ;  /* 0x00003808ff04b984 */ /* 0x000f240008000800 */
[----:B---3--:R-:W-:Y:S02]  /*0bf0*/  LOP3.LUT R3, R3, 0xff000000, R8, 0xb8, !PT ;  /* 0xff00000003037812 */ /* 0x008fe400078eb808 */
[----:B----4-:R-:W-:-:S03]  /*0c00*/  @!P3 LOP3.LUT R4, R4, 0xff, R5, 0xb8, !PT ;  /* 0x000000ff0404b812 */ /* 0x010fc600078eb805 */
[----:B------:R5:W-:Y:S04]  /*0c10*/  STS [UR8+0x34], R3 ;  /* 0x00003403ff007988 */ /* 0x000be80008000808 */
[----:B------:R5:W-:Y:S02]  /*0c20*/  @!P3 STS [UR8+0x38], R4 ;  /* 0x00003804ff00b988 */ /* 0x000be40008000808 */
.L_x_23:
[----:B------:R-:W-:Y:S05]  /*0c30*/  BSYNC.RECONVERGENT B1 ;  /* 0x0000000000017941 */ /* 0x000fea0003800200 */
.L_x_22:
[----:B------:R-:W-:Y:S04]  /*0c40*/  BSSY.RECONVERGENT B1, `(.L_x_24) ;  /* 0x0000004000017945 */ /* 0x000fe80003800200 */
[----:B------:R-:W-:Y:S05]  /*0c50*/  @P3 BRA `(.L_x_25) ;  /* 0x0000000000083947 */ /* 0x000fea0003800000 */
[----:B------:R2:W-:Y:S04]  /*0c60*/  STS [UR8+0x24], R10 ;  /* 0x0000240aff007988 */ /* 0x0005e80008000808 */
[----:B------:R2:W-:Y:S02]  /*0c70*/  STS [UR8+0x20], R6 ;  /* 0x00002006ff007988 */ /* 0x0005e40008000808 */
.L_x_25:
[----:B------:R-:W-:Y:S05]  /*0c80*/  BSYNC.RECONVERGENT B1 ;  /* 0x0000000000017941 */ /* 0x000fea0003800200 */
.L_x_24:
[----:B------:R-:W-:Y:S04]  /*0c90*/  BSSY.RECONVERGENT B1, `(.L_x_26) ;  /* 0x000000e000017945 */ /* 0x000fe80003800200 */
[----:B------:R-:W-:Y:S05]  /*0ca0*/  @P3 BRA `(.L_x_27) ;  /* 0x0000000000303947 */ /* 0x000fea0003800000 */
[----:B-----5:R-:W5:Y:S01]  /*0cb0*/  LDS R4, [UR8+0x34] ;  /* 0x00003408ff047984 */ /* 0x020f620008000800 */
[----:B--2---:R-:W2:Y:S03]  /*0cc0*/  LDC.64 R10, c[0x0][0x3b0] ;  /* 0x0000ec00ff0a7b82 */ /* 0x004ea60000000a00 */
[----:B---34-:R-:W3:Y:S01]  /*0cd0*/  LDS R3, [UR8+0x1c] ;  /* 0x00001c08ff037984 */ /* 0x018ee20008000800 */
[C---:B--2---:R-:W-:Y:S01]  /*0ce0*/  SHF.L.U64.HI R8, R10.reuse, 0x1, R11 ;  /* 0x000000010a087819 */ /* 0x044fe2000001020b */
[----:B------:R-:W-:-:S03]  /*0cf0*/  IMAD.SHL.U32 R5, R10, 0x2, RZ ;  /* 0x000000020a057824 */ /* 0x000fc600078e00ff */
[--C-:B------:R-:W-:Y:S02]  /*0d00*/  SHF.R.U32.HI R10, RZ, 0x4, R8.reuse ;  /* 0x00000004ff0a7819 */ /* 0x100fe40000011608 */
[----:B------:R-:W-:-:S05]  /*0d10*/  SHF.R.U64 R5, R5, 0x4, R8 ;  /* 0x0000000405057819 */ /* 0x000fca0000001208 */
[----:B------:R2:W-:Y:S01]  /*0d20*/  STS [UR8+0xc], R5 ;  /* 0x00000c05ff007988 */ /* 0x0005e20008000808 */
[----:B-----5:R-:W-:Y:S02]  /*0d30*/  LOP3.LUT R4, R4, 0x7, RZ, 0xb8, !PT ;  /* 0x0000000704047812 */ /* 0x020fe400078eb8ff */
[----:B---3--:R-:W-:-:S03]  /*0d40*/  LOP3.LUT R3, R3, 0xf, R10, 0xb8, !PT ;  /* 0x0000000f03037812 */ /* 0x008fc600078eb80a */
[----:B------:R2:W-:Y:S04]  /*0d50*/  STS [UR8+0x34], R4 ;  /* 0x00003404ff007988 */ /* 0x0005e80008000808 */
[----:B------:R2:W-:Y:S02]  /*0d60*/  STS [UR8+0x1c], R3 ;  /* 0x00001c03ff007988 */ /* 0x0005e40008000808 */
.L_x_27:
[----:B------:R-:W-:Y:S05]  /*0d70*/  BSYNC.RECONVERGENT B1 ;  /* 0x0000000000017941 */ /* 0x000fea0003800200 */
.L_x_26:
[----:B------:R-:W-:Y:S04]  /*0d80*/  BSSY.RECONVERGENT B2, `(.L_x_28) ;  /* 0x000001a000027945 */ /* 0x000fe80003800200 */
[----:B------:R-:W-:Y:S04]  /*0d90*/  BSSY.RELIABLE B1, `(.L_x_29) ;  /* 0x0000015000017945 */ /* 0x000fe80003800100 */
[----:B------:R-:W-:Y:S05]  /*0da0*/  @P3 BRA `(.L_x_30) ;  /* 0x0000000000203947 */ /* 0x000fea0003800000 */
[----:B--2345:R-:W2:Y:S02]  /*0db0*/  LDS R3, [UR8+0x34] ;  /* 0x00003408ff037984 */ /* 0x03cea40008000800 */
[----:B--2---:R-:W-:-:S05]  /*0dc0*/  LOP3.LUT R3, R3, 0x38, RZ, 0xb8, !PT ;  /* 0x0000003803037812 */ /* 0x004fca00078eb8ff */
[----:B------:R2:W-:Y:S01]  /*0dd0*/  STS [UR8+0x34], R3 ;  /* 0x00003403ff007988 */ /* 0x0005e20008000808 */
[----:B------:R-:W-:Y:S05]  /*0de0*/  @P3 BRA `(.L_x_31) ;  /* 0x0000000000203947 */ /* 0x000fea0003800000 */
[----:B--2---:R-:W2:Y:S01]  /*0df0*/  LDS R3, [UR8+0x8] ;  /* 0x00000808ff037984 */ /* 0x004ea20008000800 */
[----:B------:R-:W-:-:S05]  /*0e00*/  IMAD.MOV.U32 R4, RZ, RZ, 0x780 ;  /* 0x00000780ff047424 */ /* 0x000fca00078e00ff */
[----:B--2---:R-:W-:-:S05]  /*0e10*/  LOP3.LUT R3, R3, 0x300, R4, 0xd8, !PT ;  /* 0x0000030003037812 */ /* 0x004fca00078ed804 */
[----:B------:R2:W-:Y:S02]  /*0e20*/  STS [UR8+0x8], R3 ;  /* 0x00000803ff007988 */ /* 0x0005e40008000808 */
.L_x_30:
[----:B------:R-:W-:Y:S05]  /*0e30*/  @P3 BRA `(.L_x_32) ;  /* 0x0000000000283947 */ /* 0x000fea0003800000 */
[----:B--2345:R-:W2:Y:S02]  /*0e40*/  LDS R3, [UR8+0x8] ;  /* 0x00000808ff037984 */ /* 0x03cea40008000800 */
[----:B--2---:R-:W-:-:S05]  /*0e50*/  LOP3.LUT R3, R3, 0x1800, RZ, 0xb8, !PT ;  /* 0x0000180003037812 */ /* 0x004fca00078eb8ff */
[----:B------:R3:W-:Y:S02]  /*0e60*/  STS [UR8+0x8], R3 ;  /* 0x00000803ff007988 */ /* 0x0007e40008000808 */
.L_x_31:
[----:B------:R-:W-:Y:S05]  /*0e70*/  @P3 BREAK.RELIABLE B1 ;  /* 0x0000000000013942 */ /* 0x000fea0003800100 */
[----:B------:R-:W-:Y:S05]  /*0e80*/  @P3 BRA `(.L_x_33) ;  /* 0x0000000000243947 */ /* 0x000fea0003800000 */
[----:B--23--:R-:W2:Y:S01]  /*0e90*/  LDS R3, [UR8+0x8] ;  /* 0x00000808ff037984 */ /* 0x00cea20008000800 */
[----:B------:R-:W-:-:S05]  /*0ea0*/  IMAD.MOV.U32 R4, RZ, RZ, 0x6000 ;  /* 0x00006000ff047424 */ /* 0x000fca00078e00ff */
[----:B--2---:R-:W-:-:S04]  /*0eb0*/  LOP3.LUT R3, R3, 0x6000, R4, 0xd8, !PT ;  /* 0x0000600003037812 */ /* 0x004fc800078ed804 */
[----:B------:R-:W-:-:S05]  /*0ec0*/  LOP3.LUT R3, R3, 0x400000, RZ, 0xb8, !PT ;  /* 0x0040000003037812 */ /* 0x000fca00078eb8ff */
[----:B------:R2:W-:Y:S02]  /*0ed0*/  STS [UR8+0x8], R3 ;  /* 0x00000803ff007988 */ /* 0x0005e40008000808 */
.L_x_32:
[----:B------:R-:W-:Y:S05]  /*0ee0*/  BSYNC.RELIABLE B1 ;  /* 0x0000000000017941 */ /* 0x000fea0003800100 */
.L_x_29:
[----:B--2345:R-:W2:Y:S02]  /*0ef0*/  @!P3 LDS R3, [UR8+0x8] ;  /* 0x00000808ff03b984 */ /* 0x03cea40008000800 */
[----:B--2---:R-:W-:-:S05]  /*0f00*/  @!P3 LOP3.LUT R3, R3, 0x8000, RZ, 0xb8, !PT ;  /* 0x000080000303b812 */ /* 0x004fca00078eb8ff */
[----:B------:R4:W-:Y:S02]  /*0f10*/  @!P3 STS [UR8+0x8], R3 ;  /* 0x00000803ff00b988 */ /* 0x0009e40008000808 */
.L_x_33:
[----:B------:R-:W-:Y:S05]  /*0f20*/  BSYNC.RECONVERGENT B2 ;  /* 0x0000000000027941 */ /* 0x000fea0003800200 */
.L_x_28:
[----:B------:R-:W-:Y:S05]  /*0f30*/  WARPSYNC.ALL ;  /* 0x0000000000007948 */ /* 0x000fea0003800000 */
[----:B------:R-:W-:Y:S01]  /*0f40*/  NOP ;  /* 0x0000000000007918 */ /* 0x000fe20000000000 */
[----:B------:R-:W-:-:S04]  /*0f50*/  UIADD3 UR5, UPT, UPT, UR4, 0x80, URZ ;  /* 0x0000008004057890 */ /* 0x000fc8000fffe0ff */
[----:B------:R-:W-:-:S04]  /*0f60*/  UIADD3 UR32, UP0, UPT, UR5, UR14, URZ ;  /* 0x0000000e05207290 */ /* 0x000fc8000ff1e0ff */
[----:B------:R-:W-:Y:S01]  /*0f70*/  ULEA.HI.X.SX32 UR33, UR5, UR15, 0x1, UP0 ;  /* 0x0000000f05217291 */ /* 0x000fe200080f0eff */
[----:B------:R-:W-:Y:S11]  /*0f80*/  @P0 BRA `(.L_x_34) ;  /* 0x0000000000300947 */ /* 0x000ff60003800000 */
        /* <DEDUP_REMOVED lines=12> */
.L_x_34:
[----:B------:R-:W-:Y:S05]  /*1050*/  @P0 BRA `(.L_x_35) ;  /* 0x00000000000c0947 */ /* 0x000fea0003800000 */
[----:B------:R0:W-:Y:S01]  /*1060*/  UTMACMDFLUSH ;  /* 0x00000000000079b7 */ /* 0x0001e20000000000 */
[----:B------:R-:W-:Y:S05]  /*1070*/  @P0 BRA `(.L_x_35) ;  /* 0x0000000000040947 */ /* 0x000fea0003800000 */
[----:B------:R-:W-:-:S04]  /*1080*/  DEPBAR.LE SB0, 0x0 ;  /* 0x000080000000791a */ /* 0x000fc80000000000 */
.L_x_35:
        /* <DEDUP_REMOVED lines=8> */
[----:B---345:R-:W3:Y:S01]  /*1110*/  LDS R3, [UR8+0x8] ;  /* 0x00000808ff037984 */ /* 0x038ee20008000800 */
[----:B------:R-:W4:Y:S01]  /*1120*/  LDC.64 R8, c[0x0][0x390] ;  /* 0x0000e400ff087b82 */ /* 0x000f220000000a00 */
[----:B------:R-:W-:Y:S02]  /*1130*/  IMAD.MOV.U32 R4, RZ, RZ, 0x70 ;  /* 0x00000070ff047424 */ /* 0x000fe400078e00ff */
[----:B----4-:R4:W-:Y:S03]  /*1140*/  STS.64 [UR8], R8 ;  /* 0x00000008ff007988 */ /* 0x0109e60008000a08 */
[----:B---3--:R-:W-:-:S05]  /*1150*/  LOP3.LUT R3, R3, 0x10, R4, 0xd8, !PT ;  /* 0x0000001003037812 */ /* 0x008fca00078ed804 */
[----:B------:R4:W-:Y:S02]  /*1160*/  STS [UR8+0x8], R3 ;  /* 0x00000803ff007988 */ /* 0x0009e40008000808 */
.L_x_37:
[----:B-----5:R-:W-:Y:S05]  /*1170*/  BSYNC.RECONVERGENT B2 ;  /* 0x0000000000027941 */ /* 0x020fea0003800200 */
.L_x_36:
[----:B------:R-:W-:Y:S04]  /*1180*/  BSSY.RECONVERGENT B3, `(.L_x_38) ;  /* 0x0000011000037945 */ /* 0x000fe80003800200 */
[----:B------:R-:W-:Y:S04]  /*1190*/  BSSY.RELIABLE B2, `(.L_x_39) ;  /* 0x000000e000027945 */ /* 0x000fe80003800100 */
[----:B------:R-:W-:Y:S05]  /*11a0*/  @P3 BRA `(.L_x_40) ;  /* 0x0000000000243947 */ /* 0x000fea0003800000 */
[----:B---34-:R-:W3:Y:S01]  /*11b0*/  LDS R3, [UR8+0x34] ;  /* 0x00003408ff037984 */ /* 0x018ee20008000800 */
[----:B------:R-:W-:-:S05]  /*11c0*/  IMAD.MOV.U32 R4, RZ, RZ, 0x3f000000 ;  /* 0x3f000000ff047424 */ /* 0x000fca00078e00ff */
[----:B---3--:R-:W-:-:S05]  /*11d0*/  LOP3.LUT R3, R3, 0xff000000, R4, 0xb8, !PT ;  /* 0xff00000003037812 */ /* 0x008fca00078eb804 */
[----:B------:R3:W-:Y:S01]  /*11e0*/  STS [UR8+0x34], R3 ;  /* 0x00003403ff007988 */ /* 0x0007e20008000808 */
[----:B------:R-:W-:Y:S05]  /*11f0*/  @P3 BRA `(.L_x_41) ;  /* 0x00000000001c3947 */ /* 0x000fea0003800000 */
[----:B---3--:R-:W3:Y:S01]  /*1200*/  LDS R3, [UR8+0x38] ;  /* 0x00003808ff037984 */ /* 0x008ee20008000800 */
[----:B------:R-:W-:-:S05]  /*1210*/  IMAD.MOV.U32 R4, RZ, RZ, 0x7f ;  /* 0x0000007fff047424 */ /* 0x000fca00078e00ff */
[----:B---3--:R-:W-:-:S05]  /*1220*/  LOP3.LUT R3, R3, 0xff, R4, 0xb8, !PT ;  /* 0x000000ff03037812 */ /* 0x008fca00078eb804 */
[----:B------:R5:W-:Y:S02]  /*1230*/  STS [UR8+0x38], R3 ;  /* 0x00003803ff007988 */ /* 0x000be40008000808 */
.L_x_40:
[----:B------:R-:W-:Y:S05]  /*1240*/  @P3 BREAK.RELIABLE B2 ;  /* 0x0000000000023942 */ /* 0x000fea0003800100 */
[----:B------:R-:W-:Y:S05]  /*1250*/  @P3 BRA `(.L_x_42) ;  /* 0x00000000000c3947 */ /* 0x000fea0003800000 */
[----:B------:R2:W-:Y:S02]  /*1260*/  STS [UR8+0x20], R6 ;  /* 0x00002006ff007988 */ /* 0x0005e40008000808 */
.L_x_41:
[----:B------:R-:W-:Y:S05]  /*1270*/  BSYNC.RELIABLE B2 ;  /* 0x0000000000027941 */ /* 0x000fea0003800100 */
.L_x_39:
[----:B------:R2:W-:Y:S02]  /*1280*/  @!P3 STS [UR8+0x24], R2 ;  /* 0x00002402ff00b988 */ /* 0x0005e40008000808 */
.L_x_42:
[----:B------:R-:W-:Y:S05]  /*1290*/  BSYNC.RECONVERGENT B3 ;  /* 0x0000000000037941 */ /* 0x000fea0003800200 */
.L_x_38:
[----:B------:R-:W-:Y:S05]  /*12a0*/  WARPSYNC.ALL ;  /* 0x0000000000007948 */ /* 0x000fea0003800000 */
[----:B------:R-:W-:Y:S01]  /*12b0*/  NOP ;  /* 0x0000000000007918 */ /* 0x000fe20000000000 */
[----:B------:R-:W-:Y:S04]  /*12c0*/  BSSY.RECONVERGENT B3, `(.L_x_43) ;  /* 0x000000e000037945 */ /* 0x000fe80003800200 */
[----:B------:R-:W-:Y:S05]  /*12d0*/  @P3 BRA `(.L_x_44) ;  /* 0x0000000000303947 */ /* 0x000fea0003800000 */
[----:B---345:R-:W3:Y:S01]  /*12e0*/  LDS R3, [UR8+0x34] ;  /* 0x00003408ff037984 */ /* 0x038ee20008000800 */
[----:B------:R-:W4:Y:S03]  /*12f0*/  LDC.64 R4, c[0x0][0x3b8] ;  /* 0x0000ee00ff047b82 */ /* 0x000f260000000a00 */
[----:B--2---:R-:W2:Y:S01]  /*1300*/  LDS R2, [UR8+0x1c] ;  /* 0x00001c08ff027984 */ /* 0x004ea20008000800 */
[C---:B----4-:R-:W-:Y:S01]  /*1310*/  SHF.L.U64.HI R5, R4.reuse, 0x1, R5 ;  /* 0x0000000104057819 */ /* 0x050fe20000010205 */
[----:B------:R-:W-:-:S03]  /*1320*/  IMAD.SHL.U32 R4, R4, 0x2, RZ ;  /* 0x0000000204047824 */ /* 0x000fc600078e00ff */
[--C-:B------:R-:W-:Y:S02]  /*1330*/  SHF.R.U32.HI R7, RZ, 0x4, R5.reuse ;  /* 0x00000004ff077819 */ /* 0x100fe40000011605 */
[----:B------:R-:W-:-:S05]  /*1340*/  SHF.R.U64 R4, R4, 0x4, R5 ;  /* 0x0000000404047819 */ /* 0x000fca0000001205 */
[----:B------:R4:W-:Y:S01]  /*1350*/  STS [UR8+0xc], R4 ;  /* 0x00000c04ff007988 */ /* 0x0009e20008000808 */
[----:B---3--:R-:W-:Y:S02]  /*1360*/  LOP3.LUT R3, R3, 0x7, RZ, 0xb8, !PT ;  /* 0x0000000703037812 */ /* 0x008fe400078eb8ff */
[----:B--2---:R-:W-:-:S03]  /*1370*/  LOP3.LUT R2, R2, 0xf, R7, 0xb8, !PT ;  /* 0x0000000f02027812 */ /* 0x004fc600078eb807 */
[----:B------:R4:W-:Y:S04]  /*1380*/  STS [UR8+0x34], R3 ;  /* 0x00003403ff007988 */ /* 0x0009e80008000808 */
[----:B------:R4:W-:Y:S02]  /*1390*/  STS [UR8+0x1c], R2 ;  /* 0x00001c02ff007988 */ /* 0x0009e40008000808 */
.L_x_44:
[----:B------:R-:W-:Y:S05]  /*13a0*/  BSYNC.RECONVERGENT B3 ;  /* 0x0000000000037941 */ /* 0x000fea0003800200 */
.L_x_43:
[----:B------:R-:W-:Y:S04]  /*13b0*/  BSSY.RECONVERGENT B4, `(.L_x_45) ;  /* 0x000001a000047945 */ /* 0x000fe80003800200 */
[----:B------:R-:W-:Y:S04]  /*13c0*/  BSSY.RELIABLE B3, `(.L_x_46) ;  /* 0x0000015000037945 */ /* 0x000fe80003800100 */
[----:B------:R-:W-:Y:S05]  /*13d0*/  @P3 BRA `(.L_x_47) ;  /* 0x0000000000203947 */ /* 0x000fea0003800000 */
[----:B--2-4-:R-:W2:Y:S02]  /*13e0*/  LDS R2, [UR8+0x34] ;  /* 0x00003408ff027984 */ /* 0x014ea40008000800 */
[----:B--2---:R-:W-:-:S05]  /*13f0*/  LOP3.LUT R2, R2, 0x38, RZ, 0xb8, !PT ;  /* 0x0000003802027812 */ /* 0x004fca00078eb8ff */
[----:B------:R2:W-:Y:S01]  /*1400*/  STS [UR8+0x34], R2 ;  /* 0x00003402ff007988 */ /* 0x0005e20008000808 */
[----:B------:R-:W-:Y:S05]  /*1410*/  @P3 BRA `(.L_x_48) ;  /* 0x0000000000203947 */ /* 0x000fea0003800000 */
[----:B--2---:R-:W2:Y:S01]  /*1420*/  LDS R2, [UR8+0x8] ;  /* 0x00000808ff027984 */ /* 0x004ea20008000800 */
[----:B---3-5:R-:W-:-:S05]  /*1430*/  IMAD.MOV.U32 R3, RZ, RZ, 0x780 ;  /* 0x00000780ff037424 */ /* 0x028fca00078e00ff */
[----:B--2---:R-:W-:-:S05]  /*1440*/  LOP3.LUT R2, R2, 0x300, R3, 0xd8, !PT ;  /* 0x0000030002027812 */ /* 0x004fca00078ed803 */
[----:B------:R2:W-:Y:S02]  /*1450*/  STS [UR8+0x8], R2 ;  /* 0x00000802ff007988 */ /* 0x0005e40008000808 */
.L_x_47:
[----:B------:R-:W-:Y:S05]  /*1460*/  @P3 BRA `(.L_x_49) ;  /* 0x0000000000283947 */ /* 0x000fea0003800000 */
[----:B--2-4-:R-:W2:Y:S02]  /*1470*/  LDS R2, [UR8+0x8] ;  /* 0x00000808ff027984 */ /* 0x014ea40008000800 */
[----:B--2---:R-:W-:-:S05]  /*1480*/  LOP3.LUT R2, R2, 0x1800, RZ, 0xb8, !PT ;  /* 0x0000180002027812 */ /* 0x004fca00078eb8ff */
[----:B------:R4:W-:Y:S02]  /*1490*/  STS [UR8+0x8], R2 ;  /* 0x00000802ff007988 */ /* 0x0009e40008000808 */
.L_x_48:
[----:B------:R-:W-:Y:S05]  /*14a0*/  @P3 BREAK.RELIABLE B3 ;  /* 0x0000000000033942 */ /* 0x000fea0003800100 */
[----:B------:R-:W-:Y:S05]  /*14b0*/  @P3 BRA `(.L_x_50) ;  /* 0x0000000000243947 */ /* 0x000fea0003800000 */
[----:B--2-4-:R-:W2:Y:S01]  /*14c0*/  LDS R2, [UR8+0x8] ;  /* 0x00000808ff027984 */ /* 0x014ea20008000800 */
[----:B---3-5:R-:W-:-:S05]  /*14d0*/  IMAD.MOV.U32 R3, RZ, RZ, 0x6000 ;  /* 0x00006000ff037424 */ /* 0x028fca00078e00ff */
[----:B--2---:R-:W-:-:S04]  /*14e0*/  LOP3.LUT R2, R2, 0x6000, R3, 0xd8, !PT ;  /* 0x0000600002027812 */ /* 0x004fc800078ed803 */
[----:B------:R-:W-:-:S05]  /*14f0*/  LOP3.LUT R2, R2, 0x400000, RZ, 0xb8, !PT ;  /* 0x0040000002027812 */ /* 0x000fca00078eb8ff */
[----:B------:R2:W-:Y:S02]  /*1500*/  STS [UR8+0x8], R2 ;  /* 0x00000802ff007988 */ /* 0x0005e40008000808 */
.L_x_49:
[----:B------:R-:W-:Y:S05]  /*1510*/  BSYNC.RELIABLE B3 ;  /* 0x0000000000037941 */ /* 0x000fea0003800100 */
.L_x_46:
[----:B--2-4-:R-:W2:Y:S02]  /*1520*/  @!P3 LDS R2, [UR8+0x8] ;  /* 0x00000808ff02b984 */ /* 0x014ea40008000800 */
[----:B--2---:R-:W-:-:S05]  /*1530*/  @!P3 LOP3.LUT R2, R2, 0x8000, RZ, 0xb8, !PT ;  /* 0x000080000202b812 */ /* 0x004fca00078eb8ff */
[----:B------:R2:W-:Y:S02]  /*1540*/  @!P3 STS [UR8+0x8], R2 ;  /* 0x00000802ff00b988 */ /* 0x0005e40008000808 */
.L_x_50:
[----:B------:R-:W-:Y:S05]  /*1550*/  BSYNC.RECONVERGENT B4 ;  /* 0x0000000000047941 */ /* 0x000fea0003800200 */
.L_x_45:
[----:B------:R-:W-:Y:S05]  /*1560*/  WARPSYNC.ALL ;  /* 0x0000000000007948 */ /* 0x000fea0003800000 */
[----:B------:R-:W-:Y:S01]  /*1570*/  NOP ;  /* 0x0000000000007918 */ /* 0x000fe20000000000 */
[----:B------:R-:W-:-:S04]  /*1580*/  UIADD3 UR4, UPT, UPT, UR4, 0x100, URZ ;  /* 0x0000010004047890 */ /* 0x000fc8000fffe0ff */
[----:B------:R-:W-:-:S04]  /*1590*/  UIADD3 UR14, UP0, UPT, UR4, UR14, URZ ;  /* 0x0000000e040e7290 */ /* 0x000fc8000ff1e0ff */
[----:B------:R-:W-:Y:S01]  /*15a0*/  ULEA.HI.X.SX32 UR15, UR4, UR15, 0x1, UP0 ;  /* 0x0000000f040f7291 */ /* 0x000fe200080f0eff */
[----:B------:R-:W-:Y:S11]  /*15b0*/  @P0 BRA `(.L_x_51) ;  /* 0x0000000000300947 */ /* 0x000ff60003800000 */
[----:B--2-4-:R-:W2:Y:S01]  /*15c0*/  S2R R2, SR_LANEID ;  /* 0x0000000000027919 */ /* 0x014ea20000000000 */
[----:B------:R-:W-:Y:S05]  /*15d0*/  WARPSYNC.ALL ;  /* 0x0000000000007948 */ /* 0x000fea0003800000 */
[----:B------:R-:W-:Y:S01]  /*15e0*/  NOP ;  /* 0x0000000000007918 */ /* 0x000fe20000000000 */
[----:B--2---:R-:W-:-:S05]  /*15f0*/  IMAD.SHL.U32 R4, R2, 0x4, RZ ;  /* 0x0000000402047824 */ /* 0x004fca00078e00ff */
[----:B------:R-:W2:Y:S01]  /*1600*/  LDS R5, [R4+UR8] ;  /* 0x0000000804057984 */ /* 0x000ea20008000800 */
[----:B------:R-:W-:-:S05]  /*1610*/  IADD3 R2, P1, PT, R4, UR14, RZ ;  /* 0x0000000e04027c10 */ /* 0x000fca000ff3e0ff */
[----:B---3-5:R-:W-:-:S05]  /*1620*/  IMAD.X R3, RZ, RZ, UR15, P1 ;  /* 0x0000000fff037e24 */ /* 0x028fca00088e06ff */
[----:B--2---:R2:W3:Y:S01]  /*1630*/  ATOMG.E.EXCH.STRONG.GPU PT, RZ, [R2], R5 ;  /* 0x0000000502ff73a8 */ /* 0x0044e200041ee100 */
[----:B------:R-:W-:-:S04]  /*1640*/  DEPBAR {5,4,3,2,1,0} ;  /* 0x0000003f0000791a */ /* 0x000fc80000000000 */
[----:B------:R-:W4:Y:S02]  /*1650*/  CCTL.E.C.LDCU.IV.DEEP [UR14] ;  /* 0x000000000e007540 */ /* 0x000f240009c08000 */
[----:B----4-:R2:W-:Y:S01]  /*1660*/  UTMACCTL.IV [UR14] ;  /* 0x000000000e0079b9 */ /* 0x0105e20008000000 */
[----:B------:R-:W-:Y:S01]  /*1670*/  NOP ;  /* 0x0000000000007918 */ /* 0x000fe20000000000 */
.L_x_51:
[----:B------:R-:W-:Y:S05]  /*1680*/  @P0 BRA `(.L_x_52) ;  /* 0x00000000000c0947 */ /* 0x000fea0003800000 */
[----:B------:R0:W-:Y:S01]  /*1690*/  UTMACMDFLUSH ;  /* 0x00000000000079b7 */ /* 0x0001e20000000000 */
[----:B------:R-:W-:Y:S05]  /*16a0*/  @P0 BRA `(.L_x_52) ;  /* 0x0000000000040947 */ /* 0x000fea0003800000 */
[----:B------:R-:W-:-:S04]  /*16b0*/  DEPBAR.LE SB0, 0x0 ;  /* 0x000080000000791a */ /* 0x000fc80000000000 */
.L_x_52:
[----:B------:R-:W-:Y:S05]  /*16c0*/  WARPSYNC.ALL ;  /* 0x0000000000007948 */ /* 0x000fea0003800000 */
[----:B------:R-:W-:Y:S01]  /*16d0*/  NOP ;  /* 0x0000000000007918 */ /* 0x000fe20000000000 */
[----:B---3--:R-:W-:Y:S01]  /*16e0*/  BAR.SYNC.DEFER_BLOCKING 0x0 ;  /* 0x0000000000007b1d */ /* 0x008fe20000010000 */
[----:B--2-4-:R-:W-:Y:S01]  /*16f0*/  SHF.R.U32.HI R2, RZ, 0x5, R0 ;  /* 0x00000005ff027819 */ /* 0x014fe20000011600 */
[----:B------:R-:W-:Y:S01]  /*1700*/  UIADD3 UR7, UPT, UPT, UR8, 0x18010, URZ ;  /* 0x0001801008077890 */ /* 0x000fe2000fffe0ff */
[----:B------:R-:W-:Y:S01]  /*1710*/  ISETP.GE.AND P0, PT, R12, 0x1, PT ;  /* 0x000000010c00780c */ /* 0x000fe20003f06270 */
[----:B------:R-:W-:Y:S01]  /*1720*/  USHF.L.U32 UR23, UR13, 0x7, URZ ;  /* 0x000000070d177899 */ /* 0x000fe200080006ff */
[----:B------:R-:W-:Y:S01]  /*1730*/  R2UR UR9, R2 ;  /* 0x00000000020972ca */ /* 0x000fe200000e0000 */
[----:B------:R-:W-:Y:S01]  /*1740*/  VOTEU.ALL UP0, P3 ;  /* 0x0000000000ff7886 */ /* 0x000fe20001800000 */
[----:B------:R-:W-:Y:S01]  /*1750*/  UMOV UR4, 0x1 ;  /* 0x0000000100047882 */ /* 0x000fe20000000000 */
[----:B------:R-:W-:Y:S01]  /*1760*/  VOTEU.ALL UP1, P3 ;  /* 0x0000000000ff7886 */ /* 0x000fe20001820000 */
[----:B------:R-:W-:Y:S01]  /*1770*/  USHF.L.U32 UR6, UR16, 0x6, URZ ;  /* 0x0000000610067899 */ /* 0x000fe200080006ff */
[----:B------:R-:W-:Y:S01]  /*1780*/  BSSY.RECONVERGENT B4, `(.L_x_53) ;  /* 0x0000018000047945 */ /* 0x000fe20003800200 */
[----:B------:R-:W-:-:S04]  /*1790*/  @!UP0 UIADD3 UR18, UPT, UPT, -UR4, 0x100000, URZ ;  /* 0x0010000004128890 */ /* 0x000fc8000fffe1ff */
[----:B------:R-:W-:Y:S02]  /*17a0*/  @!UP0 USHF.L.U32 UR19, UR18, 0xb, URZ ;  /* 0x0000000b12138899 */ /* 0x000fe400080006ff */
[----:B------:R-:W-:Y:S02]  /*17b0*/  @!UP0 USHF.L.U32 UR18, UR18, 0x1, URZ ;  /* 0x0000000112128899 */ /* 0x000fe400080006ff */
[----:B------:R-:W-:-:S04]  /*17c0*/  @!UP0 UIADD3 UR4, UPT, UPT, -UR4, 0x100000, URZ ;  /* 0x0010000004048890 */ /* 0x000fc8000fffe1ff */
[----:B------:R-:W-:Y:S02]  /*17d0*/  @!UP0 USHF.L.U32 UR5, UR4, 0xb, URZ ;  /* 0x0000000b04058899 */ /* 0x000fe400080006ff */
[----:B------:R-:W-:Y:S01]  /*17e0*/  @!UP0 USHF.L.U32 UR4, UR4, 0x1, URZ ;  /* 0x0000000104048899 */ /* 0x000fe200080006ff */
[----:B------:R-:W-:Y:S01]  /*17f0*/  VOTEU.ALL UP0, P3 ;  /* 0x0000000000ff7886 */ /* 0x000fe20001800000 */
[----:B------:R-:W2:Y:S04]  /*1800*/  FENCE.VIEW.ASYNC.S ;  /* 0x00000000000073c6 */ /* 0x000ea80000000000 */
[----:B--2---:R2:W3:Y:S06]  /*1810*/  @!UP0 SYNCS.EXCH.64 URZ, [UR8+0x18000], UR18 ;  /* 0x0180001208ff85b2 */ /* 0x0044ec0008000100 */
[----:B------:R2:W3:Y:S02]  /*1820*/  @!UP1 SYNCS.EXCH.64 URZ, [UR8+0x18010], UR4 ;  /* 0x0180100408ff95b2 */ /* 0x0004e40008000100 */
[----:B---3--:R-:W-:Y:S06]  /*1830*/  BAR.SYNC.DEFER_BLOCKING 0x0 ;  /* 0x0000000000007b1d */ /* 0x008fec0000010000 */
[----:B------:R-:W-:Y:S05]  /*1840*/  @P3 BRA `(.L_x_54) ;  /* 0x00000000002c3947 */ /* 0x000fea0003800000 */
[----:B--2---:R-:W-:Y:S02]  /*1850*/  UMOV UR4, 0x1 ;  /* 0x0000000100047882 */ /* 0x004fe40000000000 */
[----:B------:R-:W-:-:S04]  /*1860*/  UIADD3 UR18, UPT, UPT, -UR4, 0x100000, URZ ;  /* 0x0010000004127890 */ /* 0x000fc8000fffe1ff */
[----:B------:R-:W-:Y:S02]  /*1870*/  USHF.L.U32 UR19, UR18, 0xb, URZ ;  /* 0x0000000b12137899 */ /* 0x000fe400080006ff */
[----:B------:R-:W-:Y:S02]  /*1880*/  USHF.L.U32 UR18, UR18, 0x1, URZ ;  /* 0x0000000112127899 */ /* 0x000fe400080006ff */
[----:B------:R-:W-:-:S04]  /*1890*/  UIADD3 UR4, UPT, UPT, -UR4, 0x100000, URZ ;  /* 0x0010000004047890 */ /* 0x000fc8000fffe1ff */
[----:B------:R-:W-:Y:S02]  /*18a0*/  USHF.L.U32 UR5, UR4, 0xb, URZ ;  /* 0x0000000b04057899 */ /* 0x000fe400080006ff */
[----:B------:R-:W-:Y:S01]  /*18b0*/  USHF.L.U32 UR4, UR4, 0x1, URZ ;  /* 0x0000000104047899 */ /* 0x000fe200080006ff */
[----:B------:R-:W2:Y:S03]  /*18c0*/  FENCE.VIEW.ASYNC.S ;  /* 0x00000000000073c6 */ /* 0x000ea60000000000 */
[----:B--2---:R3:W4:Y:S08]  /*18d0*/  SYNCS.EXCH.64 URZ, [UR8+0x18008], UR18 ;  /* 0x0180081208ff75b2 */ /* 0x0047300008000100 */
[----:B------:R3:W2:Y:S02]  /*18e0*/  SYNCS.EXCH.64 URZ, [UR8+0x18018], UR4 ;  /* 0x0180180408ff75b2 */ /* 0x0006a40008000100 */
[----:B---3--:R-:W-:Y:S01]  /*18f0*/  NOP ;  /* 0x0000000000007918 */ /* 0x008fe20000000000 */
.L_x_54:
[----:B--2---:R-:W-:Y:S05]  /*1900*/  BSYNC.RECONVERGENT B4 ;  /* 0x0000000000047941 */ /* 0x004fea0003800200 */
.L_x_53:
[----:B------:R-:W-:Y:S05]  /*1910*/  @!P0 BRA `(.L_x_55) ;  /* 0x0000000c00408947 */ /* 0x000fea0003800000 */
[----:B----4-:R-:W-:Y:S01]  /*1920*/  BAR.SYNC.DEFER_BLOCKING 0x0 ;  /* 0x0000000000007b1d */ /* 0x010fe20000010000 */
[----:B------:R-:W-:Y:S01]  /*1930*/  @!P3 IMAD.MOV.U32 R2, RZ, RZ, 0xc000 ;  /* 0x0000c000ff02b424 */ /* 0x000fe200078e00ff */
[----:B------:R-:W-:Y:S01]  /*1940*/  ELECT P1, URZ, PT ;  /* 0x0000000000ff782f */ /* 0x000fe20003820000 */
[----:B------:R-:W-:-:S03]  /*1950*/  ULOP3.LUT UR4, UR9, 0x1, URZ, 0xc0, !UPT ;  /* 0x0000000109047892 */ /* 0x000fc6000f8ec0ff */
[C---:B------:R-:W-:Y:S02]  /*1960*/  ISETP.LT.U32.AND P1, PT, R68.reuse, 0x40, P1 ;  /* 0x000000404400780c */ /* 0x040fe40000f21070 */
[----:B------:R-:W-:Y:S01]  /*1970*/  ELECT P0, URZ, PT ;  /* 0x0000000000ff782f */ /* 0x000fe20003800000 */
[----:B------:R-:W-:Y:S02]  /*1980*/  ULEA UR20, UR4, UR8, 0xe ;  /* 0x0000000804147291 */ /* 0x000fe4000f8e70ff */
[----:B------:R-:W-:Y:S01]  /*1990*/  USHF.L.U32 UR22, UR4, 0x6, URZ ;  /* 0x0000000604167899 */ /* 0x000fe200080006ff */
[----:B------:R-:W-:Y:S01]  /*19a0*/  ISETP.LT.U32.AND P0, PT, R68, 0x20, P0 ;  /* 0x000000204400780c */ /* 0x000fe20000701070 */
[----:B------:R-:W-:Y:S01]  /*19b0*/  UIADD3 UR16, UPT, UPT, UR8, 0x10000, URZ ;  /* 0x0001000008107890 */ /* 0x000fe2000fffe0ff */
[----:B------:R-:W-:-:S05]  /*19c0*/  UMOV UR18, UR6 ;  /* 0x0000000600127c82 */ /* 0x000fca0008000000 */
[----:B------:R-:W-:Y:S01]  /*19d0*/  VOTEU.ANY UP0, P1 ;  /* 0x0000000000ff7886 */ /* 0x000fe20000800100 */
[----:B------:R2:W-:Y:S01]  /*19e0*/  @!P3 SYNCS.ARRIVE.TRANS64 RZ, [UR8+0x18000], R2 ;  /* 0x01800002ffffb9a7 */ /* 0x0005e20008000008 */
[----:B------:R3:W-:Y:S06]  /*19f0*/  MEMBAR.ALL.CTA ;  /* 0x0000000000007992 */ /* 0x0007ec0000008000 */
[----:B---3--:R-:W3:Y:S01]  /*1a00*/  FENCE.VIEW.ASYNC.S ;  /* 0x00000000000073c6 */ /* 0x008ee20000000000 */
[----:B------:R-:W-:Y:S01]  /*1a10*/  @UP0 UIADD3 UR21, UPT, UPT, UR8, 0x18000, URZ ;  /* 0x0001800008150890 */ /* 0x000fe2000fffe0ff */
[----:B---3--:R-:W-:Y:S01]  /*1a20*/  VOTEU.ANY UP0, P1 ;  /* 0x0000000000ff7886 */ /* 0x008fe20000800100 */
[----:B------:R-:W-:Y:S01]  /*1a30*/  VOTEU.ANY UP1, P0 ;  /* 0x0000000000ff7886 */ /* 0x000fe20000020100 */
[----:B------:R-:W-:-:S04]  /*1a40*/  VOTEU.ANY UP2, P0 ;  /* 0x0000000000ff7886 */ /* 0x000fc80000040100 */
[----:B------:R-:W-:Y:S01]  /*1a50*/  @UP1 UIADD3 UR17, UPT, UPT, UR8, 0x18000, URZ ;  /* 0x0001800008111890 */ /* 0x000fe2000fffe0ff */
[----:B------:R-:W-:Y:S01]  /*1a60*/  @UP1 UMOV UR19, URZ ;  /* 0x000000ff00131c82 */ /* 0x000fe20008000000 */
[----:B------:R-:W-:Y:S06]  /*1a70*/  BAR.SYNC.DEFER_BLOCKING 0x0 ;  /* 0x0000000000007b1d */ /* 0x000fec0000010000 */
[----:B------:R2:W-:Y:S01]  /*1a80*/  @UP0 UTMALDG.2D [UR20], [UR10] ;  /* 0x000000140a0005b4 */ /* 0x0005e20008008000 */
[----:B------:R-:W-:Y:S01]  /*1a90*/  UISETP.NE.U32.AND UP0, UPT, UR9, URZ, UPT ;  /* 0x000000ff0900728c */ /* 0x000fe2000bf05070 */
[----:B------:R-:W-:Y:S06]  /*1aa0*/  BAR.SYNC.DEFER_BLOCKING 0x0 ;  /* 0x0000000000007b1d */ /* 0x000fec0000010000 */
[----:B------:R2:W-:Y:S02]  /*1ab0*/  @UP2 UTMALDG.2D [UR16], [UR32] ;  /* 0x00000010200025b4 */ /* 0x0005e40008008000 */
[----:B------:R-:W-:Y:S06]  /*1ac0*/  BAR.SYNC.DEFER_BLOCKING 0x0 ;  /* 0x0000000000007b1d */ /* 0x000fec0000010000 */
[----:B------:R-:W3:Y:S02]  /*1ad0*/  SYNCS.PHASECHK.TRANS64.TRYWAIT P0, [UR8+0x18000], RZ ;  /* 0x018000ffff0075a7 */ /* 0x000ee40008001108 */
[----:B--23--:R-:W-:Y:S05]  /*1ae0*/  @!P0 BRA `(.L_x_56) ;  /* 0x0000001000c08947 */ /* 0x00cfea0003800000 */
.L_x_70:
[----:B------:R-:W-:Y:S05]  /*1af0*/  BRA.U UP0, `(.L_x_57) ;  /* 0x0000000100c47547 */ /* 0x000fea000b800000 */
[----:B------:R-:W-:Y:S02]  /*1b00*/  USHF.R.U32.HI UR18, URZ, 0x4, UR16 ;  /* 0x00000004ff127899 */ /* 0x000fe40008011610 */
[----:B------:R-:W-:Y:S02]  /*1b10*/  USHF.R.U32.HI UR16, URZ, 0x4, UR8 ;  /* 0x00000004ff107899 */ /* 0x000fe40008011608 */
[----:B------:R-:W-:Y:S02]  /*1b20*/  USGXT.U32 UR18, UR18, 0xe ;  /* 0x0000000e1212789a */ /* 0x000fe40008000000 */
[----:B------:R-:W-:Y:S02]  /*1b30*/  USGXT.U32 UR16, UR16, 0xe ;  /* 0x0000000e1010789a */ /* 0x000fe40008000000 */
[----:B------:R-:W-:Y:S02]  /*1b40*/  UIADD3 UR56, UP1, UPT, UR18, 0x80, URZ ;  /* 0x0000008012387890 */ /* 0x000fe4000ff3e0ff */
[----:B------:R-:W-:Y:S01]  /*1b50*/  UIADD3 UR58, UP0, UPT, UR16, 0x2, URZ ;  /* 0x00000002103a7890 */ /* 0x000fe2000ff1e0ff */
[----:B------:R-:W-:Y:S01]  /*1b60*/  UMOV UR4, URZ ;  /* 0x000000ff00047c82 */ /* 0x000fe20008000000 */
[----:B------:R-:W-:-:S02]  /*1b70*/  UMOV UR5, URZ ;  /* 0x000000ff00057c82 */ /* 0x000fc40008000000 */
[----:B------:R-:W-:Y:S02]  /*1b80*/  UIADD3.X UR59, UPT, UPT, UR4, 0x40004040, URZ, UP0, !UPT ;  /* 0x40004040043b7890 */ /* 0x000fe400087fe4ff */
[----:B------:R-:W-:Y:S02]  /*1b90*/  UIADD3.X UR57, UPT, UPT, UR5, 0x40004040, URZ, UP1, !UPT ;  /* 0x4000404005397890 */ /* 0x000fe40008ffe4ff */
[----:B------:R-:W-:Y:S02]  /*1ba0*/  UIADD3.64 UR4, UPT, UPT, UR58, 0x2, URZ ;  /* 0x000000023a047897 */ /* 0x000fe4000fffe0ff */
[----:B------:R-:W-:Y:S02]  /*1bb0*/  UIADD3.64 UR34, UPT, UPT, UR56, 0x80, URZ ;  /* 0x0000008038227897 */ /* 0x000fe4000fffe0ff */
[----:B------:R-:W-:Y:S02]  /*1bc0*/  UIADD3.64 UR36, UPT, UPT, UR58, 0x4, URZ ;  /* 0x000000043a247897 */ /* 0x000fe4000fffe0ff */
[----:B------:R-:W-:-:S02]  /*1bd0*/  UIADD3.64 UR38, UPT, UPT, UR56, 0x100, URZ ;  /* 0x0000010038267897 */ /* 0x000fc4000fffe0ff */
[----:B------:R-:W-:Y:S02]  /*1be0*/  UIADD3.64 UR40, UPT, UPT, UR58, 0x3fe, URZ ;  /* 0x000003fe3a287897 */ /* 0x000fe4000fffe0ff */
[----:B------:R-:W-:Y:S02]  /*1bf0*/  UIADD3.64 UR42, UPT, UPT, UR56, 0x180, URZ ;  /* 0x00000180382a7897 */ /* 0x000fe4000fffe0ff */
[----:B------:R-:W-:Y:S02]  /*1c00*/  UIADD3.64 UR44, UPT, UPT, UR58, 0x400, URZ ;  /* 0x000004003a2c7897 */ /* 0x000fe4000fffe0ff */
[----:B------:R-:W-:Y:S02]  /*1c10*/  UIADD3.64 UR46, UPT, UPT, UR56, 0x200, URZ ;  /* 0x00000200382e7897 */ /* 0x000fe4000fffe0ff */
[----:B------:R-:W-:Y:S02]  /*1c20*/  UIADD3.64 UR48, UPT, UPT, UR58, 0x402, URZ ;  /* 0x000004023a307897 */ /* 0x000fe4000fffe0ff */
[----:B------:R-:W-:Y:S01]  /*1c30*/  UIADD3.64 UR50, UPT, UPT, UR56, 0x280, URZ ;  /* 0x0000028038327897 */ /* 0x000fe2000fffe0ff */
[----:B------:R-:W-:Y:S01]  /*1c40*/  UMOV UR24, 0x0 ;  /* 0x0000000000187882 */ /* 0x000fe20000000000 */
[----:B------:R-:W-:Y:S01]  /*1c50*/  UMOV UR25, 0x8110010 ;  /* 0x0811001000197882 */ /* 0x000fe20000000000 */
[----:B------:R-:W-:Y:S01]  /*1c60*/  UIADD3.64 UR52, UPT, UPT, UR58, 0x404, URZ ;  /* 0x000004043a347897 */ /* 0x000fe2000fffe0ff */
[----:B------:R-:W-:Y:S01]  /*1c70*/  UMOV UR17, 0x40004040 ;  /* 0x4000404000117882 */ /* 0x000fe20000000000 */
[----:B------:R-:W-:Y:S01]  /*1c80*/  UIADD3.64 UR54, UPT, UPT, UR56, 0x300, URZ ;  /* 0x0000030038367897 */ /* 0x000fe2000fffe0ff */
[----:B------:R-:W-:Y:S01]  /*1c90*/  UMOV UR19, 0x40004040 ;  /* 0x4000404000137882 */ /* 0x000fe20000000000 */
[----:B------:R-:W-:Y:S01]  /*1ca0*/  UMOV UR20, 0x0 ;  /* 0x0000000000147882 */ /* 0x000fe20000000000 */
[----:B------:R-:W-:Y:S01]  /*1cb0*/  UMOV UR21, 0x8110010 ;  /* 0x0811001000157882 */ /* 0x000fe20000000000 */
[----:B------:R-:W-:Y:S01]  /*1cc0*/  UMOV UR28, 0x0 ;  /* 0x00000000001c7882 */ /* 0x000fe20000000000 */
[----:B------:R-:W-:Y:S01]  /*1cd0*/  UMOV UR29, 0x8110010 ;  /* 0x08110010001d7882 */ /* 0x000fe20000000000 */
[----:B------:R2:W-:Y:S01]  /*1ce0*/  UTCHMMA gdesc[UR16], gdesc[UR18], tmem[UR12], tmem[UR24], idesc[UR25], !UPT ;  /* 0x00ff1812100075ea */ /* 0x0005e2000f80000c */
[----:B------:R-:W-:Y:S01]  /*1cf0*/  UMOV UR26, 0x0 ;  /* 0x00000000001a7882 */ /* 0x000fe20000000000 */
[----:B------:R-:W-:Y:S01]  /*1d00*/  UMOV UR27, 0x8110010 ;  /* 0x08110010001b7882 */ /* 0x000fe20000000000 */
[----:B------:R2:W-:Y:S01]  /*1d10*/  UTCHMMA gdesc[UR58], gdesc[UR56], tmem[UR12], tmem[UR20], idesc[UR21], UPT ;  /* 0x00ff14383a0075ea */ /* 0x0005e2000b80000c */
        /* <DEDUP_REMOVED lines=12> */
[----:B------:R2:W-:Y:S01]  /*1de0*/  UTCHMMA gdesc[UR48], gdesc[UR50], tmem[UR12], tmem[UR62], idesc[UR63], UPT ;  /* 0x00ff3e32300075ea */ /* 0x0005e2000b80000c */
[----:B------:R2:W-:Y:S01]  /*1df0*/  UTCHMMA gdesc[UR52], gdesc[UR54], tmem[UR12], tmem[UR64], idesc[UR65], UPT ;  /* 0x00ff4036340075ea */ /* 0x0005e2000b80000c */
[----:B------:R-:W-:Y:S01]  /*1e00*/  NOP ;  /* 0x0000000000007918 */ /* 0x000fe20000000000 */
.L_x_57:
[----:B------:R-:W-:Y:S01]  /*1e10*/  ELECT P0, URZ, PT ;  /* 0x0000000000ff782f */ /* 0x000fe20003800000 */
[----:B--2---:R-:W-:Y:S01]  /*1e20*/  UMOV UR4, UR7 ;  /* 0x0000000700047c82 */ /* 0x004fe20008000000 */
[----:B------:R-:W-:Y:S02]  /*1e30*/  UMOV UR5, URZ ;  /* 0x000000ff00057c82 */ /* 0x000fe40008000000 */
[----:B------:R-:W-:-:S13]  /*1e40*/  ISETP.LT.U32.AND P0, PT, R68, 0x20, P0 ;  /* 0x000000204400780c */ /* 0x000fda0000701070 */
[----:B------:R-:W-:Y:S01]  /*1e50*/  VOTEU.ANY UP0, P0 ;  /* 0x0000000000ff7886 */ /* 0x000fe20000000100 */
[----:B------:R-:W-:Y:S01]  /*1e60*/  VOTEU.ANY UP1, P0 ;  /* 0x0000000000ff7886 */ /* 0x000fe20000020100 */
[----:B------:R-:W-:-:S03]  /*1e70*/  ISETP.GE.U32.AND P0, PT, R12, 0x81, PT ;  /* 0x000000810c00780c */ /* 0x000fc60003f06070 */
[----:B------:R-:W-:Y:S02]  /*1e80*/  @UP0 UMOV UR4, UR4 ;  /* 0x0000000400040c82 */ /* 0x000fe40008000000 */
[----:B------:R2:W-:Y:S01]  /*1e90*/  @UP1 UTCBAR [UR4], URZ ;  /* 0x000000ff040013e9 */ /* 0x0005e200080000ff */
[----:B------:R-:W-:Y:S06]  /*1ea0*/  BAR.SYNC.DEFER_BLOCKING 0x0 ;  /* 0x0000000000007b1d */ /* 0x000fec0000010000 */
[----:B------:R-:W3:Y:S02]  /*1eb0*/  SYNCS.PHASECHK.TRANS64.TRYWAIT P1, [UR8+0x18010], RZ ;  /* 0x018010ffff0075a7 */ /* 0x000ee40008021108 */
[----:B--23--:R-:W-:Y:S05]  /*1ec0*/  @!P1 BRA `(.L_x_58) ;  /* 0x0000000c00d49947 */ /* 0x00cfea0003800000 */
.L_x_71:
[----:B------:R-:W-:Y:S01]  /*1ed0*/  IMAD.MOV.U32 R2, RZ, RZ, RZ ;  /* 0x000000ffff027224 */ /* 0x000fe200078e00ff */
[----:B------:R-:W-:Y:S06]  /*1ee0*/  @!P0 BRA `(.L_x_55) ;  /* 0x0000000400cc8947 */ /* 0x000fec0003800000 */
[----:B------:R-:W2:Y:S01]  /*1ef0*/  LDCU UR34, c[0x0][0x3a0] ;  /* 0x00007400ff2277ac */ /* 0x000ea20008000800 */
[----:B------:R-:W-:Y:S01]  /*1f00*/  UMOV UR13, 0x1 ;  /* 0x00000001000d7882 */ /* 0x000fe20000000000 */
[----:B------:R-:W-:-:S05]  /*1f10*/  UMOV UR7, 0x80 ;  /* 0x0000008000077882 */ /* 0x000fca0000000000 */
.L_x_62:
[----:B------:R-:W-:Y:S01]  /*1f20*/  BAR.SYNC.DEFER_BLOCKING 0x0 ;  /* 0x0000000000007b1d */ /* 0x000fe20000010000 */
[----:B------:R-:W-:Y:S01]  /*1f30*/  ULEA UR35, UR13, UR8, 0x3 ;  /* 0x000000080d237291 */ /* 0x000fe2000f8e18ff */
[----:B-----5:R-:W-:Y:S01]  /*1f40*/  @!P3 IMAD.MOV.U32 R3, RZ, RZ, 0xc000 ;  /* 0x0000c000ff03b424 */ /* 0x020fe200078e00ff */
[----:B------:R-:W-:Y:S01]  /*1f50*/  ELECT P1, URZ, PT ;  /* 0x0000000000ff782f */ /* 0x000fe20003820000 */
[----:B------:R-:W-:-:S03]  /*1f60*/  ULEA UR16, UR13, UR8, 0xf ;  /* 0x000000080d107291 */ /* 0x000fc6000f8e78ff */
[----:B------:R-:W-:Y:S01]  /*1f70*/  ISETP.LT.U32.AND P1, PT, R68, 0x40, P1 ;  /* 0x000000404400780c */ /* 0x000fe20000f21070 */
[----:B------:R-:W-:Y:S01]  /*1f80*/  ULOP3.LUT UR22, UR9, 0x1, URZ, 0xc0, !UPT ;  /* 0x0000000109167892 */ /* 0x000fe2000f8ec0ff */
[----:B------:R-:W-:-:S03]  /*1f90*/  ELECT P0, URZ, PT ;  /* 0x0000000000ff782f */ /* 0x000fc60003800000 */
[----:B------:R-:W-:Y:S02]  /*1fa0*/  ULEA UR20, UR22, UR16, 0xe ;  /* 0x0000001016147291 */ /* 0x000fe4000f8e70ff */
[----:B------:R-:W-:Y:S01]  /*1fb0*/  ULEA UR22, UR22, UR7, 0x6 ;  /* 0x0000000716167291 */ /* 0x000fe2000f8e30ff */
[----:B------:R-:W-:Y:S01]  /*1fc0*/  ISETP.LT.U32.AND P0, PT, R68, 0x20, P0 ;  /* 0x000000204400780c */ /* 0x000fe20000701070 */
[----:B------:R-:W-:-:S04]  /*1fd0*/  ULEA UR4, UR13, UR8, 0xe ;  /* 0x000000080d047291 */ /* 0x000fc8000f8e70ff */
[----:B------:R-:W-:Y:S01]  /*1fe0*/  VOTEU.ANY UP0, P1 ;  /* 0x0000000000ff7886 */ /* 0x000fe20000800100 */
[----:B------:R-:W-:Y:S01]  /*1ff0*/  UIADD3 UR4, UPT, UPT, UR4, 0x10000, URZ ;  /* 0x0001000004047890 */ /* 0x000fe2000fffe0ff */
[----:B------:R3:W-:Y:S01]  /*2000*/  @!P3 SYNCS.ARRIVE.TRANS64 RZ, [UR35+0x18000], R3 ;  /* 0x01800003ffffb9a7 */ /* 0x0007e20008000023 */
[----:B------:R4:W-:Y:S06]  /*2010*/  MEMBAR.ALL.CTA ;  /* 0x0000000000007992 */ /* 0x0009ec0000008000 */
[----:B----4-:R-:W4:Y:S01]  /*2020*/  FENCE.VIEW.ASYNC.S ;  /* 0x00000000000073c6 */ /* 0x010f220000000000 */
[----:B------:R-:W-:Y:S01]  /*2030*/  @UP0 UIADD3 UR21, UPT, UPT, UR35, 0x18000, URZ ;  /* 0x0001800023150890 */ /* 0x000fe2000fffe0ff */
[----:B----4-:R-:W-:Y:S01]  /*2040*/  VOTEU.ANY UP0, P1 ;  /* 0x0000000000ff7886 */ /* 0x010fe20000800100 */
[----:B------:R-:W-:Y:S01]  /*2050*/  VOTEU.ANY UP1, P0 ;  /* 0x0000000000ff7886 */ /* 0x000fe20000020100 */
[----:B---3--:R-:W-:-:S04]  /*2060*/  IMAD.U32 R3, R2, -0x80000000, RZ ;  /* 0x8000000002037824 */ /* 0x008fc800078e00ff */
[----:B------:R-:W-:Y:S01]  /*2070*/  @UP1 UIADD3 UR5, UPT, UPT, UR35, 0x18000, URZ ;  /* 0x0001800023051890 */ /* 0x000fe2000fffe0ff */
[----:B------:R-:W-:Y:S01]  /*2080*/  VOTEU.ANY UP1, P0 ;  /* 0x0000000000ff7886 */ /* 0x000fe20000020100 */
[----:B------:R-:W-:Y:S06]  /*2090*/  BAR.SYNC.DEFER_BLOCKING 0x0 ;  /* 0x0000000000007b1d */ /* 0x000fec0000010000 */
[----:B------:R3:W-:Y:S01]  /*20a0*/  @UP0 UTMALDG.2D [UR20], [UR10] ;  /* 0x000000140a0005b4 */ /* 0x0007e20008008000 */
[----:B------:R-:W-:Y:S01]  /*20b0*/  UISETP.NE.U32.AND UP0, UPT, UR9, URZ, UPT ;  /* 0x000000ff0900728c */ /* 0x000fe2000bf05070 */
[----:B------:R-:W-:Y:S06]  /*20c0*/  BAR.SYNC.DEFER_BLOCKING 0x0 ;  /* 0x0000000000007b1d */ /* 0x000fec0000010000 */
[----:B------:R3:W-:Y:S02]  /*20d0*/  @UP1 UTMALDG.2D [UR4], [UR32] ;  /* 0x00000004200015b4 */ /* 0x0007e40008008000 */
[----:B------:R-:W-:Y:S06]  /*20e0*/  BAR.SYNC.DEFER_BLOCKING 0x0 ;  /* 0x0000000000007b1d */ /* 0x000fec0000010000 */
[----:B------:R-:W4:Y:S02]  /*20f0*/  SYNCS.PHASECHK.TRANS64.TRYWAIT P0, [UR35+0x18000], R3 ;  /* 0x01800003ff0075a7 */ /* 0x000f240008001123 */
[----:B---34-:R-:W-:Y:S05]  /*2100*/  @!P0 BRA `(.L_x_59) ;  /* 0x0000000c00508947 */ /* 0x018fea0003800000 */
.L_x_72:
        /* <DEDUP_REMOVED lines=8> */
[----:B------:R-:W-:Y:S01]  /*2190*/  UMOV UR5, URZ ;  /* 0x000000ff00057c82 */ /* 0x000fe20008000000 */
[----:B------:R-:W-:-:S02]  /*21a0*/  UIADD3.X UR29, UPT, UPT, UR4, 0x40004040, URZ, UP0, !UPT ;  /* 0x40004040041d7890 */ /* 0x000fc400087fe4ff */
[----:B------:R-:W-:Y:S02]  /*21b0*/  UIADD3 UR42, UP3, UPT, UR28, 0x2, URZ ;  /* 0x000000021c2a7890 */ /* 0x000fe4000ff7e0ff */
[----:B------:R-:W-:Y:S02]  /*21c0*/  UIADD3.X UR27, UPT, UPT, UR5, 0x40004040, URZ, UP1, !UPT ;  /* 0x40004040051b7890 */ /* 0x000fe40008ffe4ff */
[----:B------:R-:W-:Y:S02]  /*21d0*/  UIADD3 UR44, UP2, UPT, UR26, 0x80, URZ ;  /* 0x000000801a2c7890 */ /* 0x000fe4000ff5e0ff */
[----:B------:R-:W-:Y:S02]  /*21e0*/  UIADD3 UR46, UP6, UPT, UR28, 0x4, URZ ;  /* 0x000000041c2e7890 */ /* 0x000fe4000ffde0ff */
[----:B------:R-:W-:Y:S02]  /*21f0*/  UIADD3 UR48, UP5, UPT, UR26, 0x100, URZ ;  /* 0x000001001a307890 */ /* 0x000fe4000ffbe0ff */
[----:B------:R-:W-:-:S02]  /*2200*/  UIADD3 UR50, UP1, UPT, UR28, 0x3fe, URZ ;  /* 0x000003fe1c327890 */ /* 0x000fc4000ff3e0ff */
[----:B------:R-:W-:Y:S02]  /*2210*/  UIADD3 UR52, UP0, UPT, UR26, 0x180, URZ ;  /* 0x000001801a347890 */ /* 0x000fe4000ff1e0ff */
[----:B------:R-:W-:Y:S02]  /*2220*/  UIADD3.X UR43, UPT, UPT, UR29, URZ, URZ, UP3, !UPT ;  /* 0x000000ff1d2b7290 */ /* 0x000fe40009ffe4ff */
[----:B------:R-:W-:Y:S02]  /*2230*/  UIADD3 UR54, UP4, UPT, UR28, 0x400, URZ ;  /* 0x000004001c367890 */ /* 0x000fe4000ff9e0ff */
[----:B------:R-:W-:Y:S02]  /*2240*/  UIADD3 UR56, UP3, UPT, UR26, 0x200, URZ ;  /* 0x000002001a387890 */ /* 0x000fe4000ff7e0ff */
[----:B------:R-:W-:Y:S02]  /*2250*/  UIADD3.X UR45, UPT, UPT, UR27, URZ, URZ, UP2, !UPT ;  /* 0x000000ff1b2d7290 */ /* 0x000fe400097fe4ff */
[----:B------:R-:W-:-:S02]  /*2260*/  UIADD3.X UR47, UPT, UPT, UR29, URZ, URZ, UP6, !UPT ;  /* 0x000000ff1d2f7290 */ /* 0x000fc4000b7fe4ff */
[----:B------:R-:W-:Y:S02]  /*2270*/  UIADD3 UR58, UP2, UPT, UR28, 0x402, URZ ;  /* 0x000004021c3a7890 */ /* 0x000fe4000ff5e0ff */
[----:B------:R-:W-:Y:S02]  /*2280*/  UIADD3 UR60, UP6, UPT, UR26, 0x280, URZ ;  /* 0x000002801a3c7890 */ /* 0x000fe4000ffde0ff */
[----:B------:R-:W-:Y:S02]  /*2290*/  UIADD3.X UR49, UPT, UPT, UR27, URZ, URZ, UP5, !UPT ;  /* 0x000000ff1b317290 */ /* 0x000fe4000affe4ff */
[----:B------:R-:W-:Y:S02]  /*22a0*/  UIADD3.X UR51, UPT, UPT, UR29, URZ, URZ, UP1, !UPT ;  /* 0x000000ff1d337290 */ /* 0x000fe40008ffe4ff */
[----:B------:R-:W-:Y:S02]  /*22b0*/  UIADD3 UR4, UP5, UPT, UR28, 0x404, URZ ;  /* 0x000004041c047890 */ /* 0x000fe4000ffbe0ff */
[----:B------:R-:W-:-:S02]  /*22c0*/  UIADD3 UR30, UP1, UPT, UR26, 0x300, URZ ;  /* 0x000003001a1e7890 */ /* 0x000fc4000ff3e0ff */
[----:B------:R-:W-:Y:S02]  /*22d0*/  UIADD3.X UR53, UPT, UPT, UR27, URZ, URZ, UP0, !UPT ;  /* 0x000000ff1b357290 */ /* 0x000fe400087fe4ff */
[----:B------:R-:W-:Y:S02]  /*22e0*/  UIADD3.X UR55, UPT, UPT, UR29, URZ, URZ, UP4, !UPT ;  /* 0x000000ff1d377290 */ /* 0x000fe4000a7fe4ff */
[----:B------:R-:W-:Y:S02]  /*22f0*/  UIADD3.X UR57, UPT, UPT, UR27, URZ, URZ, UP3, !UPT ;  /* 0x000000ff1b397290 */ /* 0x000fe40009ffe4ff */
[----:B------:R-:W-:Y:S02]  /*2300*/  UIADD3.X UR59, UPT, UPT, UR29, URZ, URZ, UP2, !UPT ;  /* 0x000000ff1d3b7290 */ /* 0x000fe400097fe4ff */
[----:B------:R-:W-:Y:S01]  /*2310*/  UIADD3.X UR61, UPT, UPT, UR27, URZ, URZ, UP6, !UPT ;  /* 0x000000ff1b3d7290 */ /* 0x000fe2000b7fe4ff */
[----:B------:R-:W-:Y:S01]  /*2320*/  UMOV UR16, 0x0 ;  /* 0x0000000000107882 */ /* 0x000fe20000000000 */
[----:B------:R-:W-:Y:S01]  /*2330*/  UMOV UR17, 0x8110010 ;  /* 0x0811001000117882 */ /* 0x000fe20000000000 */
[----:B------:R-:W-:Y:S01]  /*2340*/  UMOV UR21, 0x40004040 ;  /* 0x4000404000157882 */ /* 0x000fe20000000000 */
[----:B------:R-:W-:Y:S01]  /*2350*/  UMOV UR25, 0x40004040 ;  /* 0x4000404000197882 */ /* 0x000fe20000000000 */
[----:B------:R-:W-:Y:S01]  /*2360*/  UIADD3.X UR5, UPT, UPT, UR29, URZ, URZ, UP5, !UPT ;  /* 0x000000ff1d057290 */ /* 0x000fe2000affe4ff */
[----:B------:R3:W-:Y:S01]  /*2370*/  UTCHMMA gdesc[UR20], gdesc[UR24], tmem[UR12], tmem[UR16], idesc[UR17], UPT ;  /* 0x00ff1018140075ea */ /* 0x0007e2000b80000c */
[----:B------:R-:W-:Y:S01]  /*2380*/  UIADD3.X UR31, UPT, UPT, UR27, URZ, URZ, UP1, !UPT ;  /* 0x000000ff1b1f7290 */ /* 0x000fe20008ffe4ff */
[----:B------:R-:W-:Y:S01]  /*2390*/  UMOV UR18, 0x0 ;  /* 0x0000000000127882 */ /* 0x000fe20000000000 */
[----:B------:R-:W-:Y:S01]  /*23a0*/  UMOV UR19, 0x8110010 ;  /* 0x0811001000137882 */ /* 0x000fe20000000000 */
[----:B------:R-:W-:Y:S01]  /*23b0*/  UMOV UR38, 0x0 ;  /* 0x0000000000267882 */ /* 0x000fe20000000000 */
[----:B------:R-:W-:Y:S01]  /*23c0*/  UMOV UR39, 0x8110010 ;  /* 0x0811001000277882 */ /* 0x000fe20000000000 */
        /* <DEDUP_REMOVED lines=18> */
.L_x_60:
[----:B------:R-:W-:Y:S01]  /*24f0*/  ELECT P0, URZ, PT ;  /* 0x0000000000ff782f */ /* 0x000fe20003800000 */
[----:B---3--:R-:W-:-:S03]  /*2500*/  UIADD3 UR4, UPT, UPT, UR35, 0x18010, URZ ;  /* 0x0001801023047890 */ /* 0x008fc6000fffe0ff */
[----:B------:R-:W-:Y:S01]  /*2510*/  ISETP.LT.U32.AND P0, PT, R68, 0x20, P0 ;  /* 0x000000204400780c */ /* 0x000fe20000701070 */
[----:B------:R-:W-:-:S12]  /*2520*/  UMOV UR5, URZ ;  /* 0x000000ff00057c82 */ /* 0x000fd80008000000 */
[----:B------:R-:W-:Y:S01]  /*2530*/  VOTEU.ANY UP0, P0 ;  /* 0x0000000000ff7886 */ /* 0x000fe20000000100 */
[----:B------:R-:W-:-:S04]  /*2540*/  VOTEU.ANY UP1, P0 ;  /* 0x0000000000ff7886 */ /* 0x000fc80000020100 */
[----:B------:R-:W-:Y:S02]  /*2550*/  @UP0 UMOV UR4, UR4 ;  /* 0x0000000400040c82 */ /* 0x000fe40008000000 */
[----:B------:R3:W-:Y:S01]  /*2560*/  @UP1 UTCBAR [UR4], URZ ;  /* 0x000000ff040013e9 */ /* 0x0007e200080000ff */
[----:B------:R-:W-:Y:S06]  /*2570*/  BAR.SYNC.DEFER_BLOCKING 0x0 ;  /* 0x0000000000007b1d */ /* 0x000fec0000010000 */
[----:B------:R-:W4:Y:S02]  /*2580*/  SYNCS.PHASECHK.TRANS64.TRYWAIT P0, [UR35+0x18010], R3 ;  /* 0x01801003ff0075a7 */ /* 0x000f240008001123 */
[----:B---34-:R-:W-:Y:S05]  /*2590*/  @!P0 BRA `(.L_x_61) ;  /* 0x0000000800388947 */ /* 0x018fea0003800000 */
.L_x_73:
[----:B------:R-:W-:Y:S02]  /*25a0*/  UIADD3 UR13, UPT, UPT, UR13, 0x1, URZ ;  /* 0x000000010d0d7890 */ /* 0x000fe4000fffe0ff */
[----:B------:R-:W-:Y:S02]  /*25b0*/  UIADD3 UR7, UPT, UPT, UR7, 0x80, URZ ;  /* 0x0000008007077890 */ /* 0x000fe4000fffe0ff */
[----:B------:R-:W-:-:S04]  /*25c0*/  UISETP.NE.U32.AND UP0, UPT, UR13, 0x2, UPT ;  /* 0x000000020d00788c */ /* 0x000fc8000bf05070 */
[----:B------:R-:W-:Y:S02]  /*25d0*/  USEL UR13, UR13, URZ, UP0 ;  /* 0x000000ff0d0d7287 */ /* 0x000fe40008000000 */
[----:B------:R-:W-:Y:S02]  /*25e0*/  USEL UR4, URZ, 0x1, UP0 ;  /* 0x00000001ff047887 */ /* 0x000fe40008000000 */
[----:B--2---:R-:W-:-:S04]  /*25f0*/  UISETP.GE.AND UP0, UPT, UR7, UR34, UPT ;  /* 0x000000220700728c */ /* 0x004fc8000bf06270 */
[----:B------:R-:W-:-:S05]  /*2600*/  LOP3.LUT R2, R2, UR4, RZ, 0x3c, !PT ;  /* 0x0000000402027c12 */ /* 0x000fca000f8e3cff */
[----:B------:R-:W-:Y:S05]  /*2610*/  BRA.U !UP0, `(.L_x_62) ;  /* 0xfffffff908407547 */ /* 0x000fea000b83ffff */
.L_x_55:
[----:B----4-:R-:W-:Y:S06]  /*2620*/  BAR.SYNC.DEFER_BLOCKING 0x0 ;  /* 0x0000000000007b1d */ /* 0x010fec0000010000 */
[----:B------:R-:W-:Y:S04]  /*2630*/  BSSY.RECONVERGENT B4, `(.L_x_63) ;  /* 0x0000004000047945 */ /* 0x000fe80003800200 */
[----:B------:R-:W-:Y:S05]  /*2640*/  @P3 BRA `(.L_x_64) ;  /* 0x0000000000083947 */ /* 0x000fea0003800000 */
[----:B------:R-:W2:Y:S02]  /*2650*/  SYNCS.CCTL.IV [UR8+0x18000] ;  /* 0x01800000ff0079b1 */ /* 0x000ea40008000008 */
[----:B--2---:R-:W2:Y:S02]  /*2660*/  SYNCS.CCTL.IV [UR8+0x18010] ;  /* 0x01801000ff0079b1 */ /* 0x004ea40008000008 */
.L_x_64:
[----:B------:R-:W-:Y:S05]  /*2670*/  BSYNC.RECONVERGENT B4 ;  /* 0x0000000000047941 */ /* 0x000fea0003800200 */
.L_x_63:
[----:B--2---:R-:W-:Y:S06]  /*2680*/  BAR.SYNC.DEFER_BLOCKING 0x0 ;  /* 0x0000000000007b1d */ /* 0x004fec0000010000 */
[----:B------:R-:W-:Y:S04]  /*2690*/  BSSY.RECONVERGENT B4, `(.L_x_65) ;  /* 0x0000004000047945 */ /* 0x000fe80003800200 */
[----:B------:R-:W-:Y:S05]  /*26a0*/  @P3 BRA `(.L_x_66) ;  /* 0x0000000000083947 */ /* 0x000fea0003800000 */
[----:B------:R-:W2:Y:S02]  /*26b0*/  SYNCS.CCTL.IV [UR8+0x18008] ;  /* 0x01800800ff0079b1 */ /* 0x000ea40008000008 */
[----:B--2---:R-:W2:Y:S02]  /*26c0*/  SYNCS.CCTL.IV [UR8+0x18018] ;  /* 0x01801800ff0079b1 */ /* 0x004ea40008000008 */
.L_x_66:
[----:B------:R-:W-:Y:S05]  /*26d0*/  BSYNC.RECONVERGENT B4 ;  /* 0x0000000000047941 */ /* 0x000fea0003800200 */
.L_x_65:
[----:B------:R-:W-:Y:S01]  /*26e0*/  USHF.L.U32 UR9, UR9, 0x15, URZ ;  /* 0x0000001509097899 */ /* 0x000fe200080006ff */
[C---:B------:R-:W-:Y:S01]  /*26f0*/  IMAD.SHL.U32 R2, R0.reuse, 0x80, RZ ;  /* 0x0000008000027824 */ /* 0x040fe200078e00ff */
[----:B------:R-:W-:Y:S01]  /*2700*/  ELECT P0, URZ, PT ;  /* 0x0000000000ff782f */ /* 0x000fe20003800000 */
[----:B-----5:R-:W-:Y:S01]  /*2710*/  IMAD.SHL.U32 R3, R0, 0x10, RZ ;  /* 0x0000001000037824 */ /* 0x020fe200078e00ff */
[----:B------:R-:W-:Y:S02]  /*2720*/  ULOP3.LUT UR9, UR9, 0x600000, URZ, 0xc0, !UPT ;  /* 0x0060000009097892 */ /* 0x000fe4000f8ec0ff */
[----:B------:R-:W-:Y:S01]  /*2730*/  LOP3.LUT R0, R2, 0x3f80, RZ, 0xc0, !PT ;  /* 0x00003f8002007812 */ /* 0x000fe200078ec0ff */
[----:B------:R-:W-:Y:S01]  /*2740*/  UMOV UR10, UR23 ;  /* 0x00000017000a7c82 */ /* 0x000fe20008000000 */
[----:B------:R-:W-:Y:S01]  /*2750*/  UIADD3 UR9, UPT, UPT, UR12, UR9, URZ ;  /* 0x000000090c097290 */ /* 0x000fe2000fffe0ff */
[----:B------:R-:W-:Y:S02]  /*2760*/  ISETP.LT.U32.AND P0, PT, R68, 0x20, P0 ;  /* 0x000000204400780c */ /* 0x000fe40000701070 */
[----:B------:R-:W-:-:S04]  /*2770*/  LOP3.LUT R0, R0, 0x70, R3, 0xf8, !PT ;  /* 0x0000007000007812 */ /* 0x000fc800078ef803 */
[C---:B------:R-:W-:Y:S02]  /*2780*/  LOP3.LUT R2, R0.reuse, 0x10, RZ, 0x3c, !PT ;  /* 0x0000001000027812 */ /* 0x040fe400078e3cff */
[----:B------:R-:W3:Y:S01]  /*2790*/  LDTM.x64 R4, tmem[UR9] ;  /* 0x00000009000479ee */ /* 0x000ee20008340000 */
[----:B------:R-:W-:Y:S01]  /*27a0*/  LOP3.LUT R3, R0, 0x20, RZ, 0x3c, !PT ;  /* 0x0000002000037812 */ /* 0x000fe200078e3cff */
[----:B------:R-:W-:Y:S01]  /*27b0*/  NOP ;  /* 0x0000000000007918 */ /* 0x000fe20000000000 */
[----:B------:R-:W-:Y:S02]  /*27c0*/  UMOV UR9, UR6 ;  /* 0x0000000600097c82 */ /* 0x000fe40008000000 */
[----:B---3--:R-:W-:Y:S01]  /*27d0*/  VOTEU.ANY UP1, P0 ;  /* 0x0000000000ff7886 */ /* 0x008fe20000020100 */
[----:B------:R-:W-:Y:S01]  /*27e0*/  VOTEU.ANY UP0, P0 ;  /* 0x0000000000ff7886 */ /* 0x000fe20000000100 */
[----:B------:R-:W-:Y:S02]  /*27f0*/  F2FP.F16.F32.PACK_AB R4, R5, R4 ;  /* 0x000000040504723e */ /* 0x000fe400000000ff */
[----:B------:R-:W-:-:S02]  /*2800*/  F2FP.F16.F32.PACK_AB R5, R7, R6 ;  /* 0x000000060705723e */ /* 0x000fc400000000ff */
[----:B------:R-:W-:Y:S02]  /*2810*/  F2FP.F16.F32.PACK_AB R12, R13, R12 ;  /* 0x0000000c0d0c723e */ /* 0x000fe400000000ff */
[----:B------:R-:W-:Y:S02]  /*2820*/  F2FP.F16.F32.PACK_AB R6, R9, R8 ;  /* 0x000000080906723e */ /* 0x000fe400000000ff */
[----:B------:R-:W-:Y:S02]  /*2830*/  F2FP.F16.F32.PACK_AB R7, R11, R10 ;  /* 0x0000000a0b07723e */ /* 0x000fe400000000ff */
[----:B------:R-:W-:Y:S02]  /*2840*/  F2FP.F16.F32.PACK_AB R13, R15, R14 ;  /* 0x0000000e0f0d723e */ /* 0x000fe400000000ff */
[----:B------:R-:W-:Y:S01]  /*2850*/  F2FP.F16.F32.PACK_AB R20, R21, R20 ;  /* 0x000000141514723e */ /* 0x000fe200000000ff */
[----:B--2---:R2:W-:Y:S01]  /*2860*/  STS.128 [R0+UR8], R4 ;  /* 0x0000000400007988 */ /* 0x0045e20008000c08 */
[----:B------:R-:W-:-:S02]  /*2870*/  F2FP.F16.F32.PACK_AB R14, R17, R16 ;  /* 0x00000010110e723e */ /* 0x000fc400000000ff */
[----:B------:R-:W-:Y:S02]  /*2880*/  F2FP.F16.F32.PACK_AB R15, R19, R18 ;  /* 0x00000012130f723e */ /* 0x000fe400000000ff */
[----:B------:R-:W-:Y:S02]  /*2890*/  F2FP.F16.F32.PACK_AB R21, R23, R22 ;  /* 0x000000161715723e */ /* 0x000fe400000000ff */
[----:B------:R-:W-:Y:S01]  /*28a0*/  F2FP.F16.F32.PACK_AB R28, R29, R28 ;  /* 0x0000001c1d1c723e */ /* 0x000fe200000000ff */
[----:B------:R2:W-:Y:S01]  /*28b0*/  STS.128 [R2+UR8], R12 ;  /* 0x0000000c02007988 */ /* 0x0005e20008000c08 */
[----:B------:R-:W-:Y:S02]  /*28c0*/  F2FP.F16.F32.PACK_AB R22, R25, R24 ;  /* 0x000000181916723e */ /* 0x000fe400000000ff */
[----:B------:R-:W-:Y:S02]  /*28d0*/  F2FP.F16.F32.PACK_AB R23, R27, R26 ;  /* 0x0000001a1b17723e */ /* 0x000fe400000000ff */
[----:B------:R-:W-:-:S02]  /*28e0*/  F2FP.F16.F32.PACK_AB R29, R31, R30 ;  /* 0x0000001e1f1d723e */ /* 0x000fc400000000ff */
[----:B------:R-:W-:Y:S01]  /*28f0*/  F2FP.F16.F32.PACK_AB R36, R37, R36 ;  /* 0x000000242524723e */ /* 0x000fe200000000ff */
[----:B------:R2:W-:Y:S01]  /*2900*/  STS.128 [R3+UR8], R20 ;  /* 0x0000001403007988 */ /* 0x0005e20008000c08 */
[----:B------:R-:W-:Y:S02]  /*2910*/  F2FP.F16.F32.PACK_AB R30, R33, R32 ;  /* 0x00000020211e723e */ /* 0x000fe400000000ff */
[----:B------:R-:W-:Y:S02]  /*2920*/  F2FP.F16.F32.PACK_AB R31, R35, R34 ;  /* 0x00000022231f723e */ /* 0x000fe400000000ff */
[----:B------:R-:W-:Y:S02]  /*2930*/  F2FP.F16.F32.PACK_AB R37, R39, R38 ;  /* 0x000000262725723e */ /* 0x000fe400000000ff */
[----:B------:R-:W-:Y:S02]  /*2940*/  F2FP.F16.F32.PACK_AB R44, R45, R44 ;  /* 0x0000002c2d2c723e */ /* 0x000fe400000000ff */
[----:B------:R-:W-:-:S02]  /*2950*/  LOP3.LUT R8, R0, 0x30, RZ, 0x3c, !PT ;  /* 0x0000003000087812 */ /* 0x000fc400078e3cff */
[----:B------:R-:W-:Y:S02]  /*2960*/  F2FP.F16.F32.PACK_AB R38, R41, R40 ;  /* 0x000000282926723e */ /* 0x000fe400000000ff */
[----:B------:R-:W-:Y:S01]  /*2970*/  F2FP.F16.F32.PACK_AB R39, R43, R42 ;  /* 0x0000002a2b27723e */ /* 0x000fe200000000ff */
[----:B------:R2:W-:Y:S01]  /*2980*/  STS.128 [R8+UR8], R28 ;  /* 0x0000001c08007988 */ /* 0x0005e20008000c08 */
[----:B------:R-:W-:Y:S02]  /*2990*/  F2FP.F16.F32.PACK_AB R45, R47, R46 ;  /* 0x0000002e2f2d723e */ /* 0x000fe400000000ff */
[----:B------:R-:W-:Y:S02]  /*29a0*/  F2FP.F16.F32.PACK_AB R52, R53, R52 ;  /* 0x000000343534723e */ /* 0x000fe400000000ff */
[----:B------:R-:W-:Y:S02]  /*29b0*/  LOP3.LUT R9, R0, 0x40, RZ, 0x3c, !PT ;  /* 0x0000004000097812 */ /* 0x000fe400078e3cff */
[----:B------:R-:W-:-:S02]  /*29c0*/  F2FP.F16.F32.PACK_AB R46, R49, R48 ;  /* 0x00000030312e723e */ /* 0x000fc400000000ff */
[----:B------:R-:W-:Y:S01]  /*29d0*/  F2FP.F16.F32.PACK_AB R47, R51, R50 ;  /* 0x00000032332f723e */ /* 0x000fe200000000ff */
[----:B------:R2:W-:Y:S01]  /*29e0*/  STS.128 [R9+UR8], R36 ;  /* 0x0000002409007988 */ /* 0x0005e20008000c08 */
[----:B------:R-:W-:Y:S02]  /*29f0*/  F2FP.F16.F32.PACK_AB R53, R55, R54 ;  /* 0x000000363735723e */ /* 0x000fe400000000ff */
[----:B------:R-:W-:Y:S02]  /*2a00*/  F2FP.F16.F32.PACK_AB R60, R61, R60 ;  /* 0x0000003c3d3c723e */ /* 0x000fe400000000ff */
[----:B------:R-:W-:Y:S02]  /*2a10*/  LOP3.LUT R10, R0, 0x50, RZ, 0x3c, !PT ;  /* 0x00000050000a7812 */ /* 0x000fe400078e3cff */
[----:B------:R-:W-:Y:S02]  /*2a20*/  F2FP.F16.F32.PACK_AB R54, R57, R56 ;  /* 0x000000383936723e */ /* 0x000fe400000000ff */
[----:B------:R-:W-:Y:S01]  /*2a30*/  F2FP.F16.F32.PACK_AB R55, R59, R58 ;  /* 0x0000003a3b37723e */ /* 0x000fe200000000ff */
[----:B------:R2:W-:Y:S01]  /*2a40*/  STS.128 [R10+UR8], R44 ;  /* 0x0000002c0a007988 */ /* 0x0005e20008000c08 */
[----:B------:R-:W-:-:S02]  /*2a50*/  F2FP.F16.F32.PACK_AB R61, R63, R62 ;  /* 0x0000003e3f3d723e */ /* 0x000fc400000000ff */
[C---:B------:R-:W-:Y:S02]  /*2a60*/  LOP3.LUT R11, R0.reuse, 0x60, RZ, 0x3c, !PT ;  /* 0x00000060000b7812 */ /* 0x040fe400078e3cff */
[----:B------:R-:W-:Y:S02]  /*2a70*/  F2FP.F16.F32.PACK_AB R62, R65, R64 ;  /* 0x00000040413e723e */ /* 0x000fe400000000ff */
[----:B------:R-:W-:Y:S01]  /*2a80*/  F2FP.F16.F32.PACK_AB R63, R67, R66 ;  /* 0x00000042433f723e */ /* 0x000fe200000000ff */
[----:B------:R2:W-:Y:S01]  /*2a90*/  STS.128 [R11+UR8], R52 ;  /* 0x000000340b007988 */ /* 0x0005e20008000c08 */
[----:B------:R-:W-:-:S05]  /*2aa0*/  LOP3.LUT R16, R0, 0x70, RZ, 0x3c, !PT ;  /* 0x0000007000107812 */ /* 0x000fca00078e3cff */
[----:B------:R2:W-:Y:S01]  /*2ab0*/  STS.128 [R16+UR8], R60 ;  /* 0x0000003c10007988 */ /* 0x0005e20008000c08 */
[----:B------:R3:W-:Y:S06]  /*2ac0*/  MEMBAR.ALL.CTA ;  /* 0x0000000000007992 */ /* 0x0007ec0000008000 */
[----:B---3--:R-:W3:Y:S02]  /*2ad0*/  FENCE.VIEW.ASYNC.S ;  /* 0x00000000000073c6 */ /* 0x008ee40000000000 */
[----:B---3--:R-:W-:Y:S06]  /*2ae0*/  BAR.SYNC.DEFER_BLOCKING 0x0 ;  /* 0x0000000000007b1d */ /* 0x008fec0000010000 */
[----:B------:R2:W-:Y:S01]  /*2af0*/  @UP1 UTMASTG.2D [UR8], [UR14] ;  /* 0x000000080e0013b5 */ /* 0x0005e20008008000 */
[----:B------:R0:W-:Y:S01]  /*2b00*/  UTMACMDFLUSH ;  /* 0x00000000000079b7 */ /* 0x0001e20000000000 */
[----:B------:R-:W-:-:S04]  /*2b10*/  DEPBAR.LE SB0, 0x0 ;  /* 0x000080000000791a */ /* 0x000fc80000000000 */
[----:B------:R-:W-:Y:S08]  /*2b20*/  BAR.SYNC.DEFER_BLOCKING 0x0 ;  /* 0x0000000000007b1d */ /* 0x000ff00000010000 */
[----:B------:R-:W-:Y:S06]  /*2b30*/  BAR.SYNC.DEFER_BLOCKING 0x0 ;  /* 0x0000000000007b1d */ /* 0x000fec0000010000 */
[----:B--2---:R-:W-:Y:S05]  /*2b40*/  @P2 BRA `(.L_x_67) ;  /* 0x0000000000a02947 */ /* 0x004fea0003800000 */
[----:B------:R-:W2:Y:S01]  /*2b50*/  S2UR UR5, SR_CgaCtaId ;  /* 0x00000000000579c3 */ /* 0x000ea20000008800 */
[----:B------:R-:W-:Y:S01]  /*2b60*/  NOP ;  /* 0x0000000000007918 */ /* 0x000fe20000000000 */
[----:B------:R-:W-:Y:S01]  /*2b70*/  UMOV UR4, 0x50 ;  /* 0x0000005000047882 */ /* 0x000fe20000000000 */
[----:B------:R-:W-:Y:S02]  /*2b80*/  IMAD.U32 R0, RZ, RZ, UR12 ;  /* 0x0000000cff007e24 */ /* 0x000fe4000f8e00ff */
[----:B------:R-:W-:Y:S02]  /*2b90*/  IMAD.MOV.U32 R3, RZ, RZ, 0x3 ;  /* 0x00000003ff037424 */ /* 0x000fe400078e00ff */
[----:B------:R-:W-:Y:S01]  /*2ba0*/  IMAD.MOV.U32 R7, RZ, RZ, 0x1 ;  /* 0x00000001ff077424 */ /* 0x000fe200078e00ff */
[----:B------:R-:W-:-:S04]  /*2bb0*/  LOP3.LUT R0, R0, 0xffff, RZ, 0xc0, !PT ;  /* 0x0000ffff00007812 */ /* 0x000fc800078ec0ff */
[----:B------:R-:W-:-:S05]  /*2bc0*/  SHF.R.U32.HI R0, RZ, 0x5, R0 ;  /* 0x00000005ff007819 */ /* 0x000fca0000011600 */
[----:B------:R-:W-:Y:S01]  /*2bd0*/  VIADD R2, R0, 0x10 ;  /* 0x0000001000027836 */ /* 0x000fe20000000000 */
[----:B------:R-:W-:Y:S01]  /*2be0*/  SHF.L.U32 R0, R3, R0, RZ ;  /* 0x0000000003007219 */ /* 0x000fe200000006ff */
[----:B--2---:R-:W-:-:S03]  /*2bf0*/  ULEA UR6, UR5, UR4, 0x18 ;  /* 0x0000000405067291 */ /* 0x004fc6000f8ec0ff */
[----:B------:R-:W-:-:S04]  /*2c00*/  SHF.L.U32 R3, R7, R2, RZ ;  /* 0x0000000207037219 */ /* 0x000fc800000006ff */
[----:B------:R-:W-:Y:S02]  /*2c10*/  LOP3.LUT R0, R3, R0, RZ, 0xfc, !PT ;  /* 0x0000000003007212 */ /* 0x000fe400078efcff */
[----:B------:R-:W2:Y:S02]  /*2c20*/  LDS R5, [UR6] ;  /* 0x00000006ff057984 */ /* 0x000ea40008000800 */
[C---:B------:R-:W-:Y:S02]  /*2c30*/  LOP3.LUT R2, R0.reuse, 0xffff, RZ, 0xc0, !PT ;  /* 0x0000ffff00027812 */ /* 0x040fe400078ec0ff */
[----:B--2---:R-:W-:-:S04]  /*2c40*/  LOP3.LUT R3, R0, 0xffff, R5, 0x80, !PT ;  /* 0x0000ffff00037812 */ /* 0x004fc800078e8005 */
[----:B------:R-:W-:-:S13]  /*2c50*/  ISETP.NE.AND P0, PT, R3, R2, PT ;  /* 0x000000020300720c */ /* 0x000fda0003f05270 */
[----:B------:R-:W-:Y:S05]  /*2c60*/  @P0 BRA `(.L_x_68) ;  /* 0x0000000000500947 */ /* 0x000fea0003800000 */
[----:B------:R-:W-:Y:S02]  /*2c70*/  SHF.R.U32.HI R5, RZ, 0x10, R5 ;  /* 0x00000010ff057819 */ /* 0x000fe40000011605 */
[----:B------:R-:W-:-:S04]  /*2c80*/  SHF.R.U32.HI R2, RZ, 0x10, R0 ;  /* 0x00000010ff027819 */ /* 0x000fc80000011600 */
[----:B------:R-:W-:-:S04]  /*2c90*/  LOP3.LUT R5, R5, R2, RZ, 0xc0, !PT ;  /* 0x0000000205057212 */ /* 0x000fc800078ec0ff */
[----:B------:R-:W-:-:S13]  /*2ca0*/  ISETP.NE.AND P0, PT, R5, R2, PT ;  /* 0x000000020500720c */ /* 0x000fda0003f05270 */
[----:B------:R-:W-:Y:S05]  /*2cb0*/  @P0 BRA `(.L_x_69) ;  /* 0x0000000000300947 */ /* 0x000fea0003800000 */
[----:B------:R-:W-:Y:S01]  /*2cc0*/  R2UR UR4, R0 ;  /* 0x00000000000472ca */ /* 0x000fe200000e0000 */
[----:B------:R-:W-:Y:S01]  /*2cd0*/  VOTEU.ANY UR5, UPT, PT ;  /* 0x0000000000057886 */ /* 0x000fe200038e0100 */
[----:B------:R-:W2:Y:S01]  /*2ce0*/  S2R R0, SR_LANEID ;  /* 0x0000000000007919 */ /* 0x000ea20000000000 */
[----:B------:R-:W-:-:S10]  /*2cf0*/  UFLO.U32 UR5, UR5 ;  /* 0x00000005000572bd */ /* 0x000fd400080e0000 */
[----:B------:R-:W-:-:S06]  /*2d00*/  ULOP3.LUT UR4, URZ, UR4, URZ, 0x33, !UPT ;  /* 0x00000004ff047292 */ /* 0x000fcc000f8e33ff */
[----:B------:R-:W-:-:S04]  /*2d10*/  IMAD.U32 R2, RZ, RZ, UR4 ;  /* 0x00000004ff027e24 */ /* 0x000fc8000f8e00ff */
[----:B------:R-:W3:Y:S02]  /*2d20*/  REDUX UR7, R2 ;  /* 0x00000000020773c4 */ /* 0x000ee40000000000 */
[----:B------:R4:W-:Y:S01]  /*2d30*/  UTCATOMSWS.AND URZ, UR4 ;  /* 0x0000000400ff79e3 */ /* 0x0009e20008000000 */
[----:B--2---:R-:W-:Y:S01]  /*2d40*/  ISETP.EQ.U32.AND P0, PT, R0, UR5, PT ;  /* 0x0000000500007c0c */ /* 0x004fe2000bf02070 */
[----:B---3--:R-:W-:-:S12]  /*2d50*/  IMAD.U32 R0, RZ, RZ, UR7 ;  /* 0x00000007ff007e24 */ /* 0x008fd8000f8e00ff */
[----:B------:R4:W-:Y:S01]  /*2d60*/  @P0 ATOMS.AND RZ, [UR6], R0 ;  /* 0x00000000ffff098c */ /* 0x0009e2000a800006 */
[----:B------:R-:W-:Y:S05]  /*2d70*/  BRA `(.L_x_67) ;  /* 0x0000000000147947 */ /* 0x000fea0003800000 */
.L_x_69:
[----:B------:R-:W-:-:S07]  /*2d80*/  MOV R2, 0x2da0 ;  /* 0x00002da000027802 */ /* 0x000fce0000000f00 */
[----:B-1----:R-:W-:Y:S05]  /*2d90*/  CALL.REL.NOINC `($__internal_0_$__cuda_sm10x_tcgen05_guardrail_trap_col_being_dealloced_not_returned_by_alloc) ;  /* 0x0000000000447944 */ /* 0x002fea0003c00000 */
[----:B------:R-:W-:Y:S05]  /*2da0*/  BRA `(.L_x_67) ;  /* 0x0000000000087947 */ /* 0x000fea0003800000 */
.L_x_68:
[----:B------:R-:W-:-:S07]  /*2db0*/  MOV R2, 0x2dd0 ;  /* 0x00002dd000027802 */ /* 0x000fce0000000f00 */
[----:B-1----:R-:W-:Y:S05]  /*2dc0*/  CALL.REL.NOINC `($__internal_2_$__cuda_sm10x_tcgen05_guardrail_trap_unallocated_columns_being_dealloced) ;  /* 0x0000000000507944 */ /* 0x002fea0003c00000 */
.L_x_67:
[----:B------:R-:W-:Y:S01]  /*2dd0*/  NOP ;  /* 0x0000000000007918 */ /* 0x000fe20000000000 */
[----:B----4-:R-:W-:Y:S05]  /*2de0*/  EXIT ;  /* 0x000000000000794d */ /* 0x010fea0003800000 */
.L_x_56:
[----:B------:R-:W2:Y:S02]  /*2df0*/  SYNCS.PHASECHK.TRANS64.TRYWAIT P0, [UR8+0x18000], RZ ;  /* 0x018000ffff0075a7 */ /* 0x000ea40008001108 */
[----:B--2---:R-:W-:Y:S05]  /*2e00*/  @!P0 BRA `(.L_x_56) ;  /* 0xfffffffc00f88947 */ /* 0x004fea000383ffff */
[----:B------:R-:W-:Y:S05]  /*2e10*/  BRA `(.L_x_70) ;  /* 0xffffffec00347947 */ /* 0x000fea000383ffff */
.L_x_58:
[----:B------:R-:W2:Y:S02]  /*2e20*/  SYNCS.PHASECHK.TRANS64.TRYWAIT P1, [UR8+0x18010], RZ ;  /* 0x018010ffff0075a7 */ /* 0x000ea40008021108 */
[----:B--2---:R-:W-:Y:S05]  /*2e30*/  @!P1 BRA `(.L_x_58) ;  /* 0xfffffffc00f89947 */ /* 0x004fea000383ffff */
[----:B------:R-:W-:Y:S05]  /*2e40*/  BRA `(.L_x_71) ;  /* 0xfffffff000207947 */ /* 0x000fea000383ffff */
.L_x_59:
[----:B------:R-:W3:Y:S02]  /*2e50*/  SYNCS.PHASECHK.TRANS64.TRYWAIT P0, [UR35+0x18000], R3 ;  /* 0x01800003ff0075a7 */ /* 0x000ee40008001123 */
[----:B---3--:R-:W-:Y:S05]  /*2e60*/  @!P0 BRA `(.L_x_59) ;  /* 0xfffffffc00f88947 */ /* 0x008fea000383ffff */
[----:B------:R-:W-:Y:S05]  /*2e70*/  BRA `(.L_x_72) ;  /* 0xfffffff000a47947 */ /* 0x000fea000383ffff */
.L_x_61:
[----:B------:R-:W3:Y:S02]  /*2e80*/  SYNCS.PHASECHK.TRANS64.TRYWAIT P0, [UR35+0x18010], R3 ;  /* 0x01801003ff0075a7 */ /* 0x000ee40008001123 */
[----:B---3--:R-:W-:Y:S05]  /*2e90*/  @!P0 BRA `(.L_x_61) ;  /* 0xfffffffc00f88947 */ /* 0x008fea000383ffff */
[----:B------:R-:W-:Y:S05]  /*2ea0*/  BRA `(.L_x_73) ;  /* 0xfffffff400bc7947 */ /* 0x000fea000383ffff */
        .weak           $__internal_0_$__cuda_sm10x_tcgen05_guardrail_trap_col_being_dealloced_not_returned_by_alloc
        .type           $__internal_0_$__cuda_sm10x_tcgen05_guardrail_trap_col_being_dealloced_not_returned_by_alloc,@function
        .size           $__internal_0_$__cuda_sm10x_tcgen05_guardrail_trap_col_being_dealloced_not_returned_by_alloc,($__internal_1_$__cuda_sm10x_tcgen05_guardrail_trap_phase_invalid_during_alloc - $__internal_0_$__cuda_sm10x_tcgen05_guardrail_trap_col_being_dealloced_not_returned_by_alloc)
$__internal_0_$__cuda_sm10x_tcgen05_guardrail_trap_col_being_dealloced_not_returned_by_alloc:
[----:B------:R-:W-:Y:S05]  /*2eb0*/  BPT.TRAP 0x1 ;  /* 0x000000040000795c */ /* 0x000fea0000300000 */
[----:B------:R-:W-:-:S04]  /*2ec0*/  IMAD.MOV.U32 R3, RZ, RZ, 0x0 ;  /* 0x00000000ff037424 */ /* 0x000fc800078e00ff */
[----:B------:R-:W-:Y:S05]  /*2ed0*/  RET.REL.NODEC R2 `(gluon_tcgen05) ;  /* 0xffffffd002487950 */ /* 0x000fea0003c3ffff */
        .weak           $__internal_1_$__cuda_sm10x_tcgen05_guardrail_trap_phase_invalid_during_alloc
        .type           $__internal_1_$__cuda_sm10x_tcgen05_guardrail_trap_phase_invalid_during_alloc,@function
        .size           $__internal_1_$__cuda_sm10x_tcgen05_guardrail_trap_phase_invalid_during_alloc,($__internal_2_$__cuda_sm10x_tcgen05_guardrail_trap_unallocated_columns_being_dealloced - $__internal_1_$__cuda_sm10x_tcgen05_guardrail_trap_phase_invalid_during_alloc)
$__internal_1_$__cuda_sm10x_tcgen05_guardrail_trap_phase_invalid_during_alloc:
[----:B------:R-:W-:Y:S05]  /*2ee0*/  BPT.TRAP 0x1 ;  /* 0x000000040000795c */ /* 0x000fea0000300000 */
[----:B------:R-:W-:-:S04]  /*2ef0*/  IMAD.MOV.U32 R3, RZ, RZ, 0x0 ;  /* 0x00000000ff037424 */ /* 0x000fc800078e00ff */
[----:B------:R-:W-:Y:S05]  /*2f00*/  RET.REL.NODEC R2 `(gluon_tcgen05) ;  /* 0xffffffd0023c7950 */ /* 0x000fea0003c3ffff */
        .weak           $__internal_2_$__cuda_sm10x_tcgen05_guardrail_trap_unallocated_columns_being_dealloced
        .type           $__internal_2_$__cuda_sm10x_tcgen05_guardrail_trap_unallocated_columns_being_dealloced,@function
        .size           $__internal_2_$__cuda_sm10x_tcgen05_guardrail_trap_unallocated_columns_being_dealloced,(.L_x_77 - $__internal_2_$__cuda_sm10x_tcgen05_guardrail_trap_unallocated_columns_being_dealloced)
$__internal_2_$__cuda_sm10x_tcgen05_guardrail_trap_unallocated_columns_being_dealloced:
[----:B------:R-:W-:Y:S05]  /*2f10*/  BPT.TRAP 0x1 ;  /* 0x000000040000795c */ /* 0x000fea0000300000 */
[----:B------:R-:W-:-:S04]  /*2f20*/  IMAD.MOV.U32 R3, RZ, RZ, 0x0 ;  /* 0x00000000ff037424 */ /* 0x000fc800078e00ff */
[----:B------:R-:W-:Y:S05]  /*2f30*/  RET.REL.NODEC R2 `(gluon_tcgen05) ;  /* 0xffffffd002307950 */ /* 0x000fea0003c3ffff */
.L_x_74:
[----:B------:R-:W-:-:S00]  /*2f40*/  BRA `(.L_x_74) ;  /* 0xfffffffc00fc7947 */ /* 0x000fc0000383ffff */
[----:B------:R-:W-:-:S00]  /*2f50*/  NOP ;  /* 0x0000000000007918 */ /* 0x000fc00000000000 */
        /* <DEDUP_REMOVED lines=10> */
.L_x_77:


//--------------------- .nv.shared.gluon_tcgen05  --------------------------
	.section	.nv.shared.gluon_tcgen05,"aw",@nobits
	.sectionflags	@""
	.align	16
	.zero		1024


//--------------------- .nv.shared.reserved.0     --------------------------
	.section	.nv.shared.reserved.0,"aw",@nobits
	.align	8
	.weak		__nv_reservedSMEM_offset_0_alias
	.size		__nv_reservedSMEM_offset_0_alias, 0, 64
	.other		__nv_reservedSMEM_offset_0_alias,@"STO_CUDA_RESERVED_SHARED STV_DEFAULT"
__nv_reservedSMEM_offset_0_alias:
	.zero		0
.nv.shared.reserved.0:
	.zero		64
	.weak		__nv_reservedSMEM_allocation_phase
	.type		__nv_reservedSMEM_allocation_phase,@object
	.size		__nv_reservedSMEM_allocation_phase,(.L_0 - __nv_reservedSMEM_allocation_phase)
__nv_reservedSMEM_allocation_phase:
	.zero		1
.L_0:
	.zero		7
	.weak		__nv_reservedSMEM_devtool_atexit_pc
	.type		__nv_reservedSMEM_devtool_atexit_pc,@object
	.size		__nv_reservedSMEM_devtool_atexit_pc,(__nv_reservedSMEM_allocation_mask - __nv_reservedSMEM_devtool_atexit_pc)
__nv_reservedSMEM_devtool_atexit_pc:
	.zero		8
	.weak		__nv_reservedSMEM_allocation_mask
	.type		__nv_reservedSMEM_allocation_mask,@object
	.size		__nv_reservedSMEM_allocation_mask,(.L_2 - __nv_reservedSMEM_allocation_mask)
__nv_reservedSMEM_allocation_mask:
	.zero		4
.L_2:


//--------------------- .nv.constant0.gluon_tcgen05 --------------------------
	.section	.nv.constant0.gluon_tcgen05,"a",@progbits
	.sectionflags	@""
	.align	4
.nv.constant0.gluon_tcgen05:
	.zero		976


//--------------------- SYMBOLS --------------------------

	.type		.nv.reservedSmem.offset0,@object
	.size		.nv.reservedSmem.offset0,0x4
	.type		.nv.reservedSmem.cap,@object
	.size		.nv.reservedSmem.cap,0x4
